//
// Generated by NVIDIA NVVM Compiler
//
// Compiler Build ID: CL-36424714
// Cuda compilation tools, release 13.0, V13.0.88
// Based on NVVM 20.0.0
//

.version 9.0
.target sm_100
.address_size 64

	// .globl	_Z14gemm_NN_kernelPfPKfS1_iii

.visible .entry _Z14gemm_NN_kernelPfPKfS1_iii(
	.param .u64 .ptr .align 1 _Z14gemm_NN_kernelPfPKfS1_iii_param_0,
	.param .u64 .ptr .align 1 _Z14gemm_NN_kernelPfPKfS1_iii_param_1,
	.param .u64 .ptr .align 1 _Z14gemm_NN_kernelPfPKfS1_iii_param_2,
	.param .u32 _Z14gemm_NN_kernelPfPKfS1_iii_param_3,
	.param .u32 _Z14gemm_NN_kernelPfPKfS1_iii_param_4,
	.param .u32 _Z14gemm_NN_kernelPfPKfS1_iii_param_5
)
{
	.reg .pred 	%p<13>;
	.reg .b32 	%r<41>;
	.reg .b32 	%f<68>;
	.reg .b64 	%rd<53>;

	ld.param.u64 	%rd6, [_Z14gemm_NN_kernelPfPKfS1_iii_param_0];
	ld.param.u64 	%rd7, [_Z14gemm_NN_kernelPfPKfS1_iii_param_1];
	ld.param.u64 	%rd8, [_Z14gemm_NN_kernelPfPKfS1_iii_param_2];
	ld.param.u32 	%r20, [_Z14gemm_NN_kernelPfPKfS1_iii_param_3];
	ld.param.u32 	%r18, [_Z14gemm_NN_kernelPfPKfS1_iii_param_4];
	ld.param.u32 	%r19, [_Z14gemm_NN_kernelPfPKfS1_iii_param_5];
	cvta.to.global.u64 	%rd1, %rd8;
	cvta.to.global.u64 	%rd2, %rd7;
	mov.u32 	%r21, %ctaid.y;
	mov.u32 	%r22, %ntid.y;
	mov.u32 	%r23, %tid.y;
	mad.lo.s32 	%r1, %r21, %r22, %r23;
	mov.u32 	%r24, %ctaid.x;
	mov.u32 	%r25, %ntid.x;
	mov.u32 	%r26, %tid.x;
	mad.lo.s32 	%r2, %r24, %r25, %r26;
	setp.ge.s32 	%p1, %r1, %r20;
	setp.ge.s32 	%p2, %r2, %r19;
	or.pred  	%p3, %p1, %p2;
	@%p3 bra 	$L__BB0_14;
	setp.lt.s32 	%p4, %r18, 1;
	mov.f32 	%f67, 0f00000000;
	@%p4 bra 	$L__BB0_13;
	mul.lo.s32 	%r3, %r18, %r1;
	and.b32  	%r4, %r18, 7;
	setp.lt.u32 	%p5, %r18, 8;
	mov.f32 	%f67, 0f00000000;
	mov.b32 	%r39, 0;
	@%p5 bra 	$L__BB0_5;
	and.b32  	%r39, %r18, 2147483640;
	neg.s32 	%r37, %r39;
	shl.b32 	%r7, %r19, 3;
	mul.wide.u32 	%rd9, %r3, 4;
	add.s64 	%rd10, %rd9, %rd2;
	add.s64 	%rd52, %rd10, 16;
	mov.f32 	%f67, 0f00000000;
	mul.wide.s32 	%rd13, %r19, 4;
	mov.u32 	%r36, %r2;
$L__BB0_4:
	.pragma "nounroll";
	ld.global.f32 	%f17, [%rd52+-16];
	mul.wide.s32 	%rd11, %r36, 4;
	add.s64 	%rd12, %rd1, %rd11;
	ld.global.f32 	%f18, [%rd12];
	fma.rn.f32 	%f19, %f17, %f18, %f67;
	ld.global.f32 	%f20, [%rd52+-12];
	add.s64 	%rd14, %rd12, %rd13;
	ld.global.f32 	%f21, [%rd14];
	fma.rn.f32 	%f22, %f20, %f21, %f19;
	ld.global.f32 	%f23, [%rd52+-8];
	add.s64 	%rd15, %rd14, %rd13;
	ld.global.f32 	%f24, [%rd15];
	fma.rn.f32 	%f25, %f23, %f24, %f22;
	ld.global.f32 	%f26, [%rd52+-4];
	add.s64 	%rd16, %rd15, %rd13;
	ld.global.f32 	%f27, [%rd16];
	fma.rn.f32 	%f28, %f26, %f27, %f25;
	ld.global.f32 	%f29, [%rd52];
	add.s64 	%rd17, %rd16, %rd13;
	ld.global.f32 	%f30, [%rd17];
	fma.rn.f32 	%f31, %f29, %f30, %f28;
	ld.global.f32 	%f32, [%rd52+4];
	add.s64 	%rd18, %rd17, %rd13;
	ld.global.f32 	%f33, [%rd18];
	fma.rn.f32 	%f34, %f32, %f33, %f31;
	ld.global.f32 	%f35, [%rd52+8];
	add.s64 	%rd19, %rd18, %rd13;
	ld.global.f32 	%f36, [%rd19];
	fma.rn.f32 	%f37, %f35, %f36, %f34;
	ld.global.f32 	%f38, [%rd52+12];
	add.s64 	%rd20, %rd19, %rd13;
	ld.global.f32 	%f39, [%rd20];
	fma.rn.f32 	%f67, %f38, %f39, %f37;
	add.s32 	%r37, %r37, 8;
	add.s32 	%r36, %r36, %r7;
	add.s64 	%rd52, %rd52, 32;
	setp.ne.s32 	%p6, %r37, 0;
	@%p6 bra 	$L__BB0_4;
$L__BB0_5:
	setp.eq.s32 	%p7, %r4, 0;
	@%p7 bra 	$L__BB0_13;
	and.b32  	%r13, %r18, 3;
	setp.lt.u32 	%p8, %r4, 4;
	@%p8 bra 	$L__BB0_8;
	add.s32 	%r28, %r39, %r3;
	mul.wide.u32 	%rd21, %r28, 4;
	add.s64 	%rd22, %rd2, %rd21;
	ld.global.f32 	%f41, [%rd22];
	mad.lo.s32 	%r29, %r39, %r19, %r2;
	mul.wide.s32 	%rd23, %r29, 4;
	add.s64 	%rd24, %rd1, %rd23;
	ld.global.f32 	%f42, [%rd24];
	fma.rn.f32 	%f43, %f41, %f42, %f67;
	cvt.u64.u32 	%rd25, %r3;
	cvt.u64.u32 	%rd26, %r39;
	add.s64 	%rd27, %rd26, %rd25;
	shl.b64 	%rd28, %rd27, 2;
	add.s64 	%rd29, %rd2, %rd28;
	ld.global.f32 	%f44, [%rd29+4];
	mul.wide.s32 	%rd30, %r19, 4;
	add.s64 	%rd31, %rd24, %rd30;
	ld.global.f32 	%f45, [%rd31];
	fma.rn.f32 	%f46, %f44, %f45, %f43;
	ld.global.f32 	%f47, [%rd29+8];
	add.s64 	%rd32, %rd31, %rd30;
	ld.global.f32 	%f48, [%rd32];
	fma.rn.f32 	%f49, %f47, %f48, %f46;
	ld.global.f32 	%f50, [%rd29+12];
	add.s64 	%rd33, %rd32, %rd30;
	ld.global.f32 	%f51, [%rd33];
	fma.rn.f32 	%f67, %f50, %f51, %f49;
	add.s32 	%r39, %r39, 4;
$L__BB0_8:
	setp.eq.s32 	%p9, %r13, 0;
	@%p9 bra 	$L__BB0_13;
	setp.eq.s32 	%p10, %r13, 1;
	@%p10 bra 	$L__BB0_11;
	add.s32 	%r30, %r39, %r3;
	mul.wide.u32 	%rd34, %r30, 4;
	add.s64 	%rd35, %rd2, %rd34;
	ld.global.f32 	%f53, [%rd35];
	mad.lo.s32 	%r31, %r39, %r19, %r2;
	mul.wide.s32 	%rd36, %r31, 4;
	add.s64 	%rd37, %rd1, %rd36;
	ld.global.f32 	%f54, [%rd37];
	fma.rn.f32 	%f55, %f53, %f54, %f67;
	cvt.u64.u32 	%rd38, %r3;
	cvt.u64.u32 	%rd39, %r39;
	add.s64 	%rd40, %rd39, %rd38;
	shl.b64 	%rd41, %rd40, 2;
	add.s64 	%rd42, %rd2, %rd41;
	ld.global.f32 	%f56, [%rd42+4];
	mul.wide.s32 	%rd43, %r19, 4;
	add.s64 	%rd44, %rd37, %rd43;
	ld.global.f32 	%f57, [%rd44];
	fma.rn.f32 	%f67, %f56, %f57, %f55;
	add.s32 	%r39, %r39, 2;
$L__BB0_11:
	and.b32  	%r32, %r18, 1;
	setp.eq.b32 	%p11, %r32, 1;
	not.pred 	%p12, %p11;
	@%p12 bra 	$L__BB0_13;
	add.s32 	%r33, %r39, %r3;
	mul.wide.u32 	%rd45, %r33, 4;
	add.s64 	%rd46, %rd2, %rd45;
	ld.global.f32 	%f58, [%rd46];
	mad.lo.s32 	%r34, %r39, %r19, %r2;
	mul.wide.s32 	%rd47, %r34, 4;
	add.s64 	%rd48, %rd1, %rd47;
	ld.global.f32 	%f59, [%rd48];
	fma.rn.f32 	%f67, %f58, %f59, %f67;
$L__BB0_13:
	mad.lo.s32 	%r35, %r19, %r1, %r2;
	cvta.to.global.u64 	%rd49, %rd6;
	mul.wide.s32 	%rd50, %r35, 4;
	add.s64 	%rd51, %rd49, %rd50;
	st.global.f32 	[%rd51], %f67;
$L__BB0_14:
	ret;

}
	// .globl	_Z14gemm_TN_kernelPfPKfS1_iii
.visible .entry _Z14gemm_TN_kernelPfPKfS1_iii(
	.param .u64 .ptr .align 1 _Z14gemm_TN_kernelPfPKfS1_iii_param_0,
	.param .u64 .ptr .align 1 _Z14gemm_TN_kernelPfPKfS1_iii_param_1,
	.param .u64 .ptr .align 1 _Z14gemm_TN_kernelPfPKfS1_iii_param_2,
	.param .u32 _Z14gemm_TN_kernelPfPKfS1_iii_param_3,
	.param .u32 _Z14gemm_TN_kernelPfPKfS1_iii_param_4,
	.param .u32 _Z14gemm_TN_kernelPfPKfS1_iii_param_5
)
{
	.reg .pred 	%p<13>;
	.reg .b32 	%r<44>;
	.reg .b32 	%f<68>;
	.reg .b64 	%rd<53>;

	ld.param.u64 	%rd3, [_Z14gemm_TN_kernelPfPKfS1_iii_param_0];
	ld.param.u64 	%rd4, [_Z14gemm_TN_kernelPfPKfS1_iii_param_1];
	ld.param.u64 	%rd5, [_Z14gemm_TN_kernelPfPKfS1_iii_param_2];
	ld.param.u32 	%r20, [_Z14gemm_TN_kernelPfPKfS1_iii_param_3];
	ld.param.u32 	%r21, [_Z14gemm_TN_kernelPfPKfS1_iii_param_4];
	ld.param.u32 	%r22, [_Z14gemm_TN_kernelPfPKfS1_iii_param_5];
	cvta.to.global.u64 	%rd1, %rd5;
	cvta.to.global.u64 	%rd2, %rd4;
	mov.u32 	%r23, %ctaid.y;
	mov.u32 	%r24, %ntid.y;
	mov.u32 	%r25, %tid.y;
	mad.lo.s32 	%r1, %r23, %r24, %r25;
	mov.u32 	%r26, %ctaid.x;
	mov.u32 	%r27, %ntid.x;
	mov.u32 	%r28, %tid.x;
	mad.lo.s32 	%r2, %r26, %r27, %r28;
	setp.ge.s32 	%p1, %r1, %r21;
	setp.ge.s32 	%p2, %r2, %r22;
	or.pred  	%p3, %p1, %p2;
	@%p3 bra 	$L__BB1_14;
	setp.lt.s32 	%p4, %r20, 1;
	mov.f32 	%f67, 0f00000000;
	@%p4 bra 	$L__BB1_13;
	and.b32  	%r3, %r20, 7;
	setp.lt.u32 	%p5, %r20, 8;
	mov.f32 	%f67, 0f00000000;
	mov.b32 	%r42, 0;
	@%p5 bra 	$L__BB1_5;
	and.b32  	%r42, %r20, 2147483640;
	neg.s32 	%r40, %r42;
	shl.b32 	%r6, %r22, 3;
	shl.b32 	%r7, %r21, 3;
	mov.f32 	%f67, 0f00000000;
	mul.wide.s32 	%rd10, %r21, 4;
	mul.wide.s32 	%rd12, %r22, 4;
	mov.u32 	%r38, %r1;
	mov.u32 	%r39, %r2;
$L__BB1_4:
	.pragma "nounroll";
	mul.wide.s32 	%rd6, %r38, 4;
	add.s64 	%rd7, %rd2, %rd6;
	ld.global.f32 	%f17, [%rd7];
	mul.wide.s32 	%rd8, %r39, 4;
	add.s64 	%rd9, %rd1, %rd8;
	ld.global.f32 	%f18, [%rd9];
	fma.rn.f32 	%f19, %f17, %f18, %f67;
	add.s64 	%rd11, %rd7, %rd10;
	ld.global.f32 	%f20, [%rd11];
	add.s64 	%rd13, %rd9, %rd12;
	ld.global.f32 	%f21, [%rd13];
	fma.rn.f32 	%f22, %f20, %f21, %f19;
	add.s64 	%rd14, %rd11, %rd10;
	ld.global.f32 	%f23, [%rd14];
	add.s64 	%rd15, %rd13, %rd12;
	ld.global.f32 	%f24, [%rd15];
	fma.rn.f32 	%f25, %f23, %f24, %f22;
	add.s64 	%rd16, %rd14, %rd10;
	ld.global.f32 	%f26, [%rd16];
	add.s64 	%rd17, %rd15, %rd12;
	ld.global.f32 	%f27, [%rd17];
	fma.rn.f32 	%f28, %f26, %f27, %f25;
	add.s64 	%rd18, %rd16, %rd10;
	ld.global.f32 	%f29, [%rd18];
	add.s64 	%rd19, %rd17, %rd12;
	ld.global.f32 	%f30, [%rd19];
	fma.rn.f32 	%f31, %f29, %f30, %f28;
	add.s64 	%rd20, %rd18, %rd10;
	ld.global.f32 	%f32, [%rd20];
	add.s64 	%rd21, %rd19, %rd12;
	ld.global.f32 	%f33, [%rd21];
	fma.rn.f32 	%f34, %f32, %f33, %f31;
	add.s64 	%rd22, %rd20, %rd10;
	ld.global.f32 	%f35, [%rd22];
	add.s64 	%rd23, %rd21, %rd12;
	ld.global.f32 	%f36, [%rd23];
	fma.rn.f32 	%f37, %f35, %f36, %f34;
	add.s64 	%rd24, %rd22, %rd10;
	ld.global.f32 	%f38, [%rd24];
	add.s64 	%rd25, %rd23, %rd12;
	ld.global.f32 	%f39, [%rd25];
	fma.rn.f32 	%f67, %f38, %f39, %f37;
	add.s32 	%r40, %r40, 8;
	add.s32 	%r39, %r39, %r6;
	add.s32 	%r38, %r38, %r7;
	setp.ne.s32 	%p6, %r40, 0;
	@%p6 bra 	$L__BB1_4;
$L__BB1_5:
	setp.eq.s32 	%p7, %r3, 0;
	@%p7 bra 	$L__BB1_13;
	and.b32  	%r15, %r20, 3;
	setp.lt.u32 	%p8, %r3, 4;
	@%p8 bra 	$L__BB1_8;
	mad.lo.s32 	%r30, %r42, %r21, %r1;
	mul.wide.s32 	%rd26, %r30, 4;
	add.s64 	%rd27, %rd2, %rd26;
	ld.global.f32 	%f41, [%rd27];
	mad.lo.s32 	%r31, %r42, %r22, %r2;
	mul.wide.s32 	%rd28, %r31, 4;
	add.s64 	%rd29, %rd1, %rd28;
	ld.global.f32 	%f42, [%rd29];
	fma.rn.f32 	%f43, %f41, %f42, %f67;
	mul.wide.s32 	%rd30, %r21, 4;
	add.s64 	%rd31, %rd27, %rd30;
	ld.global.f32 	%f44, [%rd31];
	mul.wide.s32 	%rd32, %r22, 4;
	add.s64 	%rd33, %rd29, %rd32;
	ld.global.f32 	%f45, [%rd33];
	fma.rn.f32 	%f46, %f44, %f45, %f43;
	add.s64 	%rd34, %rd31, %rd30;
	ld.global.f32 	%f47, [%rd34];
	add.s64 	%rd35, %rd33, %rd32;
	ld.global.f32 	%f48, [%rd35];
	fma.rn.f32 	%f49, %f47, %f48, %f46;
	add.s64 	%rd36, %rd34, %rd30;
	ld.global.f32 	%f50, [%rd36];
	add.s64 	%rd37, %rd35, %rd32;
	ld.global.f32 	%f51, [%rd37];
	fma.rn.f32 	%f67, %f50, %f51, %f49;
	add.s32 	%r42, %r42, 4;
$L__BB1_8:
	setp.eq.s32 	%p9, %r15, 0;
	@%p9 bra 	$L__BB1_13;
	setp.eq.s32 	%p10, %r15, 1;
	@%p10 bra 	$L__BB1_11;
	mad.lo.s32 	%r32, %r42, %r21, %r1;
	mul.wide.s32 	%rd38, %r32, 4;
	add.s64 	%rd39, %rd2, %rd38;
	ld.global.f32 	%f53, [%rd39];
	mad.lo.s32 	%r33, %r42, %r22, %r2;
	mul.wide.s32 	%rd40, %r33, 4;
	add.s64 	%rd41, %rd1, %rd40;
	ld.global.f32 	%f54, [%rd41];
	fma.rn.f32 	%f55, %f53, %f54, %f67;
	mul.wide.s32 	%rd42, %r21, 4;
	add.s64 	%rd43, %rd39, %rd42;
	ld.global.f32 	%f56, [%rd43];
	mul.wide.s32 	%rd44, %r22, 4;
	add.s64 	%rd45, %rd41, %rd44;
	ld.global.f32 	%f57, [%rd45];
	fma.rn.f32 	%f67, %f56, %f57, %f55;
	add.s32 	%r42, %r42, 2;
$L__BB1_11:
	and.b32  	%r34, %r20, 1;
	setp.eq.b32 	%p11, %r34, 1;
	not.pred 	%p12, %p11;
	@%p12 bra 	$L__BB1_13;
	mad.lo.s32 	%r35, %r42, %r21, %r1;
	mul.wide.s32 	%rd46, %r35, 4;
	add.s64 	%rd47, %rd2, %rd46;
	ld.global.f32 	%f58, [%rd47];
	mad.lo.s32 	%r36, %r42, %r22, %r2;
	mul.wide.s32 	%rd48, %r36, 4;
	add.s64 	%rd49, %rd1, %rd48;
	ld.global.f32 	%f59, [%rd49];
	fma.rn.f32 	%f67, %f58, %f59, %f67;
$L__BB1_13:
	mad.lo.s32 	%r37, %r22, %r1, %r2;
	cvta.to.global.u64 	%rd50, %rd3;
	mul.wide.s32 	%rd51, %r37, 4;
	add.s64 	%rd52, %rd50, %rd51;
	st.global.f32 	[%rd52], %f67;
$L__BB1_14:
	ret;

}
	// .globl	_Z14gemm_NT_kernelPfPKfS1_iii
.visible .entry _Z14gemm_NT_kernelPfPKfS1_iii(
	.param .u64 .ptr .align 1 _Z14gemm_NT_kernelPfPKfS1_iii_param_0,
	.param .u64 .ptr .align 1 _Z14gemm_NT_kernelPfPKfS1_iii_param_1,
	.param .u64 .ptr .align 1 _Z14gemm_NT_kernelPfPKfS1_iii_param_2,
	.param .u32 _Z14gemm_NT_kernelPfPKfS1_iii_param_3,
	.param .u32 _Z14gemm_NT_kernelPfPKfS1_iii_param_4,
	.param .u32 _Z14gemm_NT_kernelPfPKfS1_iii_param_5
)
{
	.reg .pred 	%p<13>;
	.reg .b32 	%r<48>;
	.reg .b32 	%f<112>;
	.reg .b64 	%rd<43>;

	ld.param.u64 	%rd10, [_Z14gemm_NT_kernelPfPKfS1_iii_param_0];
	ld.param.u64 	%rd11, [_Z14gemm_NT_kernelPfPKfS1_iii_param_1];
	ld.param.u64 	%rd12, [_Z14gemm_NT_kernelPfPKfS1_iii_param_2];
	ld.param.u32 	%r27, [_Z14gemm_NT_kernelPfPKfS1_iii_param_3];
	ld.param.u32 	%r25, [_Z14gemm_NT_kernelPfPKfS1_iii_param_4];
	ld.param.u32 	%r26, [_Z14gemm_NT_kernelPfPKfS1_iii_param_5];
	cvta.to.global.u64 	%rd1, %rd12;
	cvta.to.global.u64 	%rd2, %rd11;
	mov.u32 	%r28, %ctaid.y;
	mov.u32 	%r29, %ntid.y;
	mov.u32 	%r30, %tid.y;
	mad.lo.s32 	%r1, %r28, %r29, %r30;
	mov.u32 	%r31, %ctaid.x;
	mov.u32 	%r32, %ntid.x;
	mov.u32 	%r33, %tid.x;
	mad.lo.s32 	%r2, %r31, %r32, %r33;
	setp.ge.s32 	%p1, %r1, %r27;
	setp.ge.s32 	%p2, %r2, %r26;
	or.pred  	%p3, %p1, %p2;
	@%p3 bra 	$L__BB2_15;
	setp.lt.s32 	%p4, %r25, 1;
	mov.f32 	%f111, 0f00000000;
	@%p4 bra 	$L__BB2_14;
	mul.lo.s32 	%r3, %r25, %r1;
	mul.lo.s32 	%r4, %r25, %r2;
	and.b32  	%r5, %r25, 15;
	setp.lt.u32 	%p5, %r25, 16;
	mov.f32 	%f111, 0f00000000;
	mov.b32 	%r44, 0;
	@%p5 bra 	$L__BB2_5;
	and.b32  	%r44, %r25, 2147483632;
	neg.s32 	%r42, %r44;
	mul.wide.u32 	%rd13, %r3, 4;
	add.s64 	%rd14, %rd13, %rd2;
	add.s64 	%rd41, %rd14, 32;
	add.s64 	%rd4, %rd1, 32;
	mov.f32 	%f111, 0f00000000;
	mov.u32 	%r41, %r4;
$L__BB2_4:
	.pragma "nounroll";
	mul.wide.s32 	%rd15, %r41, 4;
	add.s64 	%rd16, %rd4, %rd15;
	ld.global.f32 	%f18, [%rd41+-32];
	ld.global.f32 	%f19, [%rd16+-32];
	fma.rn.f32 	%f20, %f18, %f19, %f111;
	ld.global.f32 	%f21, [%rd41+-28];
	ld.global.f32 	%f22, [%rd16+-28];
	fma.rn.f32 	%f23, %f21, %f22, %f20;
	ld.global.f32 	%f24, [%rd41+-24];
	ld.global.f32 	%f25, [%rd16+-24];
	fma.rn.f32 	%f26, %f24, %f25, %f23;
	ld.global.f32 	%f27, [%rd41+-20];
	ld.global.f32 	%f28, [%rd16+-20];
	fma.rn.f32 	%f29, %f27, %f28, %f26;
	ld.global.f32 	%f30, [%rd41+-16];
	ld.global.f32 	%f31, [%rd16+-16];
	fma.rn.f32 	%f32, %f30, %f31, %f29;
	ld.global.f32 	%f33, [%rd41+-12];
	ld.global.f32 	%f34, [%rd16+-12];
	fma.rn.f32 	%f35, %f33, %f34, %f32;
	ld.global.f32 	%f36, [%rd41+-8];
	ld.global.f32 	%f37, [%rd16+-8];
	fma.rn.f32 	%f38, %f36, %f37, %f35;
	ld.global.f32 	%f39, [%rd41+-4];
	ld.global.f32 	%f40, [%rd16+-4];
	fma.rn.f32 	%f41, %f39, %f40, %f38;
	ld.global.f32 	%f42, [%rd41];
	ld.global.f32 	%f43, [%rd16];
	fma.rn.f32 	%f44, %f42, %f43, %f41;
	ld.global.f32 	%f45, [%rd41+4];
	ld.global.f32 	%f46, [%rd16+4];
	fma.rn.f32 	%f47, %f45, %f46, %f44;
	ld.global.f32 	%f48, [%rd41+8];
	ld.global.f32 	%f49, [%rd16+8];
	fma.rn.f32 	%f50, %f48, %f49, %f47;
	ld.global.f32 	%f51, [%rd41+12];
	ld.global.f32 	%f52, [%rd16+12];
	fma.rn.f32 	%f53, %f51, %f52, %f50;
	ld.global.f32 	%f54, [%rd41+16];
	ld.global.f32 	%f55, [%rd16+16];
	fma.rn.f32 	%f56, %f54, %f55, %f53;
	ld.global.f32 	%f57, [%rd41+20];
	ld.global.f32 	%f58, [%rd16+20];
	fma.rn.f32 	%f59, %f57, %f58, %f56;
	ld.global.f32 	%f60, [%rd41+24];
	ld.global.f32 	%f61, [%rd16+24];
	fma.rn.f32 	%f62, %f60, %f61, %f59;
	ld.global.f32 	%f63, [%rd41+28];
	ld.global.f32 	%f64, [%rd16+28];
	fma.rn.f32 	%f111, %f63, %f64, %f62;
	add.s32 	%r42, %r42, 16;
	add.s64 	%rd41, %rd41, 64;
	add.s32 	%r41, %r41, 16;
	setp.ne.s32 	%p6, %r42, 0;
	@%p6 bra 	$L__BB2_4;
$L__BB2_5:
	setp.eq.s32 	%p7, %r5, 0;
	@%p7 bra 	$L__BB2_14;
	and.b32  	%r13, %r25, 7;
	setp.lt.u32 	%p8, %r5, 8;
	@%p8 bra 	$L__BB2_8;
	add.s32 	%r35, %r44, %r3;
	mul.wide.u32 	%rd17, %r35, 4;
	add.s64 	%rd18, %rd2, %rd17;
	ld.global.f32 	%f66, [%rd18];
	add.s32 	%r36, %r44, %r4;
	mul.wide.s32 	%rd19, %r36, 4;
	add.s64 	%rd20, %rd1, %rd19;
	ld.global.f32 	%f67, [%rd20];
	fma.rn.f32 	%f68, %f66, %f67, %f111;
	cvt.u64.u32 	%rd21, %r3;
	cvt.u64.u32 	%rd22, %r44;
	add.s64 	%rd23, %rd22, %rd21;
	shl.b64 	%rd24, %rd23, 2;
	add.s64 	%rd25, %rd2, %rd24;
	ld.global.f32 	%f69, [%rd25+4];
	ld.global.f32 	%f70, [%rd20+4];
	fma.rn.f32 	%f71, %f69, %f70, %f68;
	ld.global.f32 	%f72, [%rd25+8];
	ld.global.f32 	%f73, [%rd20+8];
	fma.rn.f32 	%f74, %f72, %f73, %f71;
	ld.global.f32 	%f75, [%rd25+12];
	ld.global.f32 	%f76, [%rd20+12];
	fma.rn.f32 	%f77, %f75, %f76, %f74;
	ld.global.f32 	%f78, [%rd25+16];
	ld.global.f32 	%f79, [%rd20+16];
	fma.rn.f32 	%f80, %f78, %f79, %f77;
	ld.global.f32 	%f81, [%rd25+20];
	ld.global.f32 	%f82, [%rd20+20];
	fma.rn.f32 	%f83, %f81, %f82, %f80;
	ld.global.f32 	%f84, [%rd25+24];
	ld.global.f32 	%f85, [%rd20+24];
	fma.rn.f32 	%f86, %f84, %f85, %f83;
	ld.global.f32 	%f87, [%rd25+28];
	ld.global.f32 	%f88, [%rd20+28];
	fma.rn.f32 	%f111, %f87, %f88, %f86;
	add.s32 	%r44, %r44, 8;
$L__BB2_8:
	setp.eq.s32 	%p9, %r13, 0;
	@%p9 bra 	$L__BB2_14;
	and.b32  	%r16, %r25, 3;
	setp.lt.u32 	%p10, %r13, 4;
	@%p10 bra 	$L__BB2_11;
	add.s32 	%r37, %r44, %r3;
	mul.wide.u32 	%rd26, %r37, 4;
	add.s64 	%rd27, %rd2, %rd26;
	ld.global.f32 	%f90, [%rd27];
	add.s32 	%r38, %r44, %r4;
	mul.wide.s32 	%rd28, %r38, 4;
	add.s64 	%rd29, %rd1, %rd28;
	ld.global.f32 	%f91, [%rd29];
	fma.rn.f32 	%f92, %f90, %f91, %f111;
	cvt.u64.u32 	%rd30, %r3;
	cvt.u64.u32 	%rd31, %r44;
	add.s64 	%rd32, %rd31, %rd30;
	shl.b64 	%rd33, %rd32, 2;
	add.s64 	%rd34, %rd2, %rd33;
	ld.global.f32 	%f93, [%rd34+4];
	ld.global.f32 	%f94, [%rd29+4];
	fma.rn.f32 	%f95, %f93, %f94, %f92;
	ld.global.f32 	%f96, [%rd34+8];
	ld.global.f32 	%f97, [%rd29+8];
	fma.rn.f32 	%f98, %f96, %f97, %f95;
	ld.global.f32 	%f99, [%rd34+12];
	ld.global.f32 	%f100, [%rd29+12];
	fma.rn.f32 	%f111, %f99, %f100, %f98;
	add.s32 	%r44, %r44, 4;
$L__BB2_11:
	setp.eq.s32 	%p11, %r16, 0;
	@%p11 bra 	$L__BB2_14;
	add.s32 	%r47, %r44, %r4;
	add.s32 	%r39, %r44, %r3;
	mul.wide.u32 	%rd35, %r39, 4;
	add.s64 	%rd42, %rd2, %rd35;
	neg.s32 	%r46, %r16;
$L__BB2_13:
	.pragma "nounroll";
	mul.wide.s32 	%rd36, %r47, 4;
	add.s64 	%rd37, %rd1, %rd36;
	ld.global.f32 	%f101, [%rd42];
	ld.global.f32 	%f102, [%rd37];
	fma.rn.f32 	%f111, %f101, %f102, %f111;
	add.s32 	%r47, %r47, 1;
	add.s64 	%rd42, %rd42, 4;
	add.s32 	%r46, %r46, 1;
	setp.ne.s32 	%p12, %r46, 0;
	@%p12 bra 	$L__BB2_13;
$L__BB2_14:
	mad.lo.s32 	%r40, %r26, %r1, %r2;
	cvta.to.global.u64 	%rd38, %rd10;
	mul.wide.s32 	%rd39, %r40, 4;
	add.s64 	%rd40, %rd38, %rd39;
	st.global.f32 	[%rd40], %f111;
$L__BB2_15:
	ret;

}
	// .globl	_Z15add_bias_kernelPfPKfii
.visible .entry _Z15add_bias_kernelPfPKfii(
	.param .u64 .ptr .align 1 _Z15add_bias_kernelPfPKfii_param_0,
	.param .u64 .ptr .align 1 _Z15add_bias_kernelPfPKfii_param_1,
	.param .u32 _Z15add_bias_kernelPfPKfii_param_2,
	.param .u32 _Z15add_bias_kernelPfPKfii_param_3
)
{
	.reg .pred 	%p<4>;
	.reg .b32 	%r<12>;
	.reg .b32 	%f<4>;
	.reg .b64 	%rd<9>;

	ld.param.u64 	%rd1, [_Z15add_bias_kernelPfPKfii_param_0];
	ld.param.u64 	%rd2, [_Z15add_bias_kernelPfPKfii_param_1];
	ld.param.u32 	%r4, [_Z15add_bias_kernelPfPKfii_param_2];
	ld.param.u32 	%r3, [_Z15add_bias_kernelPfPKfii_param_3];
	mov.u32 	%r5, %ctaid.y;
	mov.u32 	%r6, %ntid.y;
	mov.u32 	%r7, %tid.y;
	mad.lo.s32 	%r1, %r5, %r6, %r7;
	mov.u32 	%r8, %ctaid.x;
	mov.u32 	%r9, %ntid.x;
	mov.u32 	%r10, %tid.x;
	mad.lo.s32 	%r2, %r8, %r9, %r10;
	setp.ge.s32 	%p1, %r1, %r4;
	setp.ge.s32 	%p2, %r2, %r3;
	or.pred  	%p3, %p1, %p2;
	@%p3 bra 	$L__BB3_2;
	cvta.to.global.u64 	%rd3, %rd2;
	cvta.to.global.u64 	%rd4, %rd1;
	mul.wide.s32 	%rd5, %r2, 4;
	add.s64 	%rd6, %rd3, %rd5;
	ld.global.f32 	%f1, [%rd6];
	mad.lo.s32 	%r11, %r3, %r1, %r2;
	mul.wide.s32 	%rd7, %r11, 4;
	add.s64 	%rd8, %rd4, %rd7;
	ld.global.f32 	%f2, [%rd8];
	add.f32 	%f3, %f1, %f2;
	st.global.f32 	[%rd8], %f3;
$L__BB3_2:
	ret;

}
	// .globl	_Z19relu_forward_kernelPfPKfi
.visible .entry _Z19relu_forward_kernelPfPKfi(
	.param .u64 .ptr .align 1 _Z19relu_forward_kernelPfPKfi_param_0,
	.param .u64 .ptr .align 1 _Z19relu_forward_kernelPfPKfi_param_1,
	.param .u32 _Z19relu_forward_kernelPfPKfi_param_2
)
{
	.reg .pred 	%p<2>;
	.reg .b32 	%r<6>;
	.reg .b32 	%f<3>;
	.reg .b64 	%rd<8>;

	ld.param.u64 	%rd1, [_Z19relu_forward_kernelPfPKfi_param_0];
	ld.param.u64 	%rd2, [_Z19relu_forward_kernelPfPKfi_param_1];
	ld.param.u32 	%r2, [_Z19relu_forward_kernelPfPKfi_param_2];
	mov.u32 	%r3, %ctaid.x;
	mov.u32 	%r4, %ntid.x;
	mov.u32 	%r5, %tid.x;
	mad.lo.s32 	%r1, %r3, %r4, %r5;
	setp.ge.s32 	%p1, %r1, %r2;
	@%p1 bra 	$L__BB4_2;
	cvta.to.global.u64 	%rd3, %rd2;
	cvta.to.global.u64 	%rd4, %rd1;
	mul.wide.s32 	%rd5, %r1, 4;
	add.s64 	%rd6, %rd3, %rd5;
	ld.global.f32 	%f1, [%rd6];
	max.f32 	%f2, %f1, 0f00000000;
	add.s64 	%rd7, %rd4, %rd5;
	st.global.f32 	[%rd7], %f2;
$L__BB4_2:
	ret;

}
	// .globl	_Z22sigmoid_forward_kernelPfPKfi
.visible .entry _Z22sigmoid_forward_kernelPfPKfi(
	.param .u64 .ptr .align 1 _Z22sigmoid_forward_kernelPfPKfi_param_0,
	.param .u64 .ptr .align 1 _Z22sigmoid_forward_kernelPfPKfi_param_1,
	.param .u32 _Z22sigmoid_forward_kernelPfPKfi_param_2
)
{
	.reg .pred 	%p<2>;
	.reg .b32 	%r<8>;
	.reg .b32 	%f<15>;
	.reg .b64 	%rd<8>;

	ld.param.u64 	%rd1, [_Z22sigmoid_forward_kernelPfPKfi_param_0];
	ld.param.u64 	%rd2, [_Z22sigmoid_forward_kernelPfPKfi_param_1];
	ld.param.u32 	%r2, [_Z22sigmoid_forward_kernelPfPKfi_param_2];
	mov.u32 	%r3, %ctaid.x;
	mov.u32 	%r4, %ntid.x;
	mov.u32 	%r5, %tid.x;
	mad.lo.s32 	%r1, %r3, %r4, %r5;
	setp.ge.s32 	%p1, %r1, %r2;
	@%p1 bra 	$L__BB5_2;
	cvta.to.global.u64 	%rd3, %rd2;
	cvta.to.global.u64 	%rd4, %rd1;
	mul.wide.s32 	%rd5, %r1, 4;
	add.s64 	%rd6, %rd3, %rd5;
	ld.global.f32 	%f1, [%rd6];
	fma.rn.f32 	%f2, %f1, 0fBBBB989D, 0f3F000000;
	cvt.sat.f32.f32 	%f3, %f2;
	mov.f32 	%f4, 0f4B400001;
	mov.f32 	%f5, 0f437C0000;
	fma.rm.f32 	%f6, %f3, %f5, %f4;
	add.f32 	%f7, %f6, 0fCB40007F;
	neg.f32 	%f8, %f7;
	fma.rn.f32 	%f9, %f1, 0fBFB8AA3B, %f8;
	fma.rn.f32 	%f10, %f1, 0fB2A57060, %f9;
	mov.b32 	%r6, %f6;
	shl.b32 	%r7, %r6, 23;
	mov.b32 	%f11, %r7;
	ex2.approx.ftz.f32 	%f12, %f10;
	fma.rn.f32 	%f13, %f12, %f11, 0f3F800000;
	rcp.rn.f32 	%f14, %f13;
	add.s64 	%rd7, %rd4, %rd5;
	st.global.f32 	[%rd7], %f14;
$L__BB5_2:
	ret;

}
	// .globl	_Z20relu_backward_kernelPfPKfS1_i
.visible .entry _Z20relu_backward_kernelPfPKfS1_i(
	.param .u64 .ptr .align 1 _Z20relu_backward_kernelPfPKfS1_i_param_0,
	.param .u64 .ptr .align 1 _Z20relu_backward_kernelPfPKfS1_i_param_1,
	.param .u64 .ptr .align 1 _Z20relu_backward_kernelPfPKfS1_i_param_2,
	.param .u32 _Z20relu_backward_kernelPfPKfS1_i_param_3
)
{
	.reg .pred 	%p<3>;
	.reg .b32 	%r<6>;
	.reg .b32 	%f<5>;
	.reg .b64 	%rd<11>;

	ld.param.u64 	%rd1, [_Z20relu_backward_kernelPfPKfS1_i_param_0];
	ld.param.u64 	%rd2, [_Z20relu_backward_kernelPfPKfS1_i_param_1];
	ld.param.u64 	%rd3, [_Z20relu_backward_kernelPfPKfS1_i_param_2];
	ld.param.u32 	%r2, [_Z20relu_backward_kernelPfPKfS1_i_param_3];
	mov.u32 	%r3, %ctaid.x;
	mov.u32 	%r4, %ntid.x;
	mov.u32 	%r5, %tid.x;
	mad.lo.s32 	%r1, %r3, %r4, %r5;
	setp.ge.s32 	%p1, %r1, %r2;
	@%p1 bra 	$L__BB6_2;
	cvta.to.global.u64 	%rd4, %rd2;
	cvta.to.global.u64 	%rd5, %rd3;
	cvta.to.global.u64 	%rd6, %rd1;
	mul.wide.s32 	%rd7, %r1, 4;
	add.s64 	%rd8, %rd4, %rd7;
	ld.global.f32 	%f1, [%rd8];
	add.s64 	%rd9, %rd5, %rd7;
	ld.global.f32 	%f2, [%rd9];
	setp.gt.f32 	%p2, %f2, 0f00000000;
	selp.f32 	%f3, 0f3F800000, 0f00000000, %p2;
	mul.f32 	%f4, %f1, %f3;
	add.s64 	%rd10, %rd6, %rd7;
	st.global.f32 	[%rd10], %f4;
$L__BB6_2:
	ret;

}
	// .globl	_Z17sgd_update_kernelPfPKffi
.visible .entry _Z17sgd_update_kernelPfPKffi(
	.param .u64 .ptr .align 1 _Z17sgd_update_kernelPfPKffi_param_0,
	.param .u64 .ptr .align 1 _Z17sgd_update_kernelPfPKffi_param_1,
	.param .f32 _Z17sgd_update_kernelPfPKffi_param_2,
	.param .u32 _Z17sgd_update_kernelPfPKffi_param_3
)
{
	.reg .pred 	%p<2>;
	.reg .b32 	%r<6>;
	.reg .b32 	%f<6>;
	.reg .b64 	%rd<8>;

	ld.param.u64 	%rd1, [_Z17sgd_update_kernelPfPKffi_param_0];
	ld.param.u64 	%rd2, [_Z17sgd_update_kernelPfPKffi_param_1];
	ld.param.f32 	%f1, [_Z17sgd_update_kernelPfPKffi_param_2];
	ld.param.u32 	%r2, [_Z17sgd_update_kernelPfPKffi_param_3];
	mov.u32 	%r3, %ctaid.x;
	mov.u32 	%r4, %ntid.x;
	mov.u32 	%r5, %tid.x;
	mad.lo.s32 	%r1, %r3, %r4, %r5;
	setp.ge.s32 	%p1, %r1, %r2;
	@%p1 bra 	$L__BB7_2;
	cvta.to.global.u64 	%rd3, %rd2;
	cvta.to.global.u64 	%rd4, %rd1;
	mul.wide.s32 	%rd5, %r1, 4;
	add.s64 	%rd6, %rd3, %rd5;
	ld.global.f32 	%f2, [%rd6];
	mul.f32 	%f3, %f1, %f2;
	add.s64 	%rd7, %rd4, %rd5;
	ld.global.f32 	%f4, [%rd7];
	sub.f32 	%f5, %f4, %f3;
	st.global.f32 	[%rd7], %f5;
$L__BB7_2:
	ret;

}
	// .globl	_Z18compute_dZ2_kernelPfPKfS1_i
.visible .entry _Z18compute_dZ2_kernelPfPKfS1_i(
	.param .u64 .ptr .align 1 _Z18compute_dZ2_kernelPfPKfS1_i_param_0,
	.param .u64 .ptr .align 1 _Z18compute_dZ2_kernelPfPKfS1_i_param_1,
	.param .u64 .ptr .align 1 _Z18compute_dZ2_kernelPfPKfS1_i_param_2,
	.param .u32 _Z18compute_dZ2_kernelPfPKfS1_i_param_3
)
{
	.reg .pred 	%p<2>;
	.reg .b32 	%r<6>;
	.reg .b32 	%f<4>;
	.reg .b64 	%rd<11>;

	ld.param.u64 	%rd1, [_Z18compute_dZ2_kernelPfPKfS1_i_param_0];
	ld.param.u64 	%rd2, [_Z18compute_dZ2_kernelPfPKfS1_i_param_1];
	ld.param.u64 	%rd3, [_Z18compute_dZ2_kernelPfPKfS1_i_param_2];
	ld.param.u32 	%r2, [_Z18compute_dZ2_kernelPfPKfS1_i_param_3];
	mov.u32 	%r3, %ctaid.x;
	mov.u32 	%r4, %ntid.x;
	mov.u32 	%r5, %tid.x;
	mad.lo.s32 	%r1, %r3, %r4, %r5;
	setp.ge.s32 	%p1, %r1, %r2;
	@%p1 bra 	$L__BB8_2;
	cvta.to.global.u64 	%rd4, %rd2;
	cvta.to.global.u64 	%rd5, %rd3;
	cvta.to.global.u64 	%rd6, %rd1;
	mul.wide.s32 	%rd7, %r1, 4;
	add.s64 	%rd8, %rd4, %rd7;
	ld.global.f32 	%f1, [%rd8];
	add.s64 	%rd9, %rd5, %rd7;
	ld.global.f32 	%f2, [%rd9];
	sub.f32 	%f3, %f1, %f2;
	add.s64 	%rd10, %rd6, %rd7;
	st.global.f32 	[%rd10], %f3;
$L__BB8_2:
	ret;

}
	// .globl	_Z11copy_kernelPfPKfi
.visible .entry _Z11copy_kernelPfPKfi(
	.param .u64 .ptr .align 1 _Z11copy_kernelPfPKfi_param_0,
	.param .u64 .ptr .align 1 _Z11copy_kernelPfPKfi_param_1,
	.param .u32 _Z11copy_kernelPfPKfi_param_2
)
{
	.reg .pred 	%p<2>;
	.reg .b32 	%r<6>;
	.reg .b32 	%f<2>;
	.reg .b64 	%rd<8>;

	ld.param.u64 	%rd1, [_Z11copy_kernelPfPKfi_param_0];
	ld.param.u64 	%rd2, [_Z11copy_kernelPfPKfi_param_1];
	ld.param.u32 	%r2, [_Z11copy_kernelPfPKfi_param_2];
	mov.u32 	%r3, %ctaid.x;
	mov.u32 	%r4, %ntid.x;
	mov.u32 	%r5, %tid.x;
	mad.lo.s32 	%r1, %r3, %r4, %r5;
	setp.ge.s32 	%p1, %r1, %r2;
	@%p1 bra 	$L__BB9_2;
	cvta.to.global.u64 	%rd3, %rd2;
	cvta.to.global.u64 	%rd4, %rd1;
	mul.wide.s32 	%rd5, %r1, 4;
	add.s64 	%rd6, %rd3, %rd5;
	ld.global.f32 	%f1, [%rd6];
	add.s64 	%rd7, %rd4, %rd5;
	st.global.f32 	[%rd7], %f1;
$L__BB9_2:
	ret;

}


// ===== COMPILED SASS (sm_100) =====

	.target	sm_100

	.elftype	@"ET_EXEC"


//--------------------- .note.nv.tkinfo           --------------------------
	.section	.note.nv.tkinfo,"",@"SHT_NOTE"
	.sectionflags	@"SHF_NOTE_NV_TKINFO"
	.tkinfo
        /*0018*/ 	.word	0x00000002
        /*0030*/ 	.string	""
        /*0030*/ 	.string	"ptxas"
        /*0030*/ 	.string	"Cuda compilation tools, release 13.0, V13.0.88"
        /*0030*/ 	.string	"Build cuda_13.0.r13.0/compiler.36424714_0"
        /*0030*/ 	.string	"-arch sm_100 -m 64 "



//--------------------- .note.nv.cuinfo           --------------------------
	.section	.note.nv.cuinfo,"",@"SHT_NOTE"
	.sectionflags	@"SHF_NOTE_NV_CUINFO"
        /*0018*/ 	.short	0x0002
        /*001a*/ 	.short	0x0064
        /*001c*/ 	.short	0x0082
	.zero		2


//--------------------- .nv.info                  --------------------------
	.section	.nv.info,"",@"SHT_CUDA_INFO"
	.align	4


	//----- nvinfo : EIATTR_REGCOUNT
	.align		4
        /*0000*/ 	.byte	0x04, 0x2f
        /*0002*/ 	.short	(.L_1 - .L_0)
	.align		4
.L_0:
        /*0004*/ 	.word	index@(_Z14gemm_NN_kernelPfPKfS1_iii)
        /*0008*/ 	.word	0x00000020


	//----- nvinfo : EIATTR_FRAME_SIZE
	.align		4
.L_1:
        /*000c*/ 	.byte	0x04, 0x11
        /*000e*/ 	.short	(.L_3 - .L_2)
	.align		4
.L_2:
        /*0010*/ 	.word	index@(_Z14gemm_NN_kernelPfPKfS1_iii)
        /*0014*/ 	.word	0x00000000


	//----- nvinfo : EIATTR_REGCOUNT
	.align		4
.L_3:
        /*0018*/ 	.byte	0x04, 0x2f
        /*001a*/ 	.short	(.L_5 - .L_4)
	.align		4
.L_4:
        /*001c*/ 	.word	index@(_Z14gemm_TN_kernelPfPKfS1_iii)
        /*0020*/ 	.word	0x00000020


	//----- nvinfo : EIATTR_FRAME_SIZE
	.align		4
.L_5:
        /*0024*/ 	.byte	0x04, 0x11
        /*0026*/ 	.short	(.L_7 - .L_6)
	.align		4
.L_6:
        /*0028*/ 	.word	index@(_Z14gemm_TN_kernelPfPKfS1_iii)
        /*002c*/ 	.word	0x00000000


	//----- nvinfo : EIATTR_REGCOUNT
	.align		4
.L_7:
        /*0030*/ 	.byte	0x04, 0x2f
        /*0032*/ 	.short	(.L_9 - .L_8)
	.align		4
.L_8:
        /*0034*/ 	.word	index@(_Z14gemm_NT_kernelPfPKfS1_iii)
        /*0038*/ 	.word	0x0000001f


	//----- nvinfo : EIATTR_FRAME_SIZE
	.align		4
.L_9:
        /*003c*/ 	.byte	0x04, 0x11
        /*003e*/ 	.short	(.L_11 - .L_10)
	.align		4
.L_10:
        /*0040*/ 	.word	index@(_Z14gemm_NT_kernelPfPKfS1_iii)
        /*0044*/ 	.word	0x00000000


	//----- nvinfo : EIATTR_REGCOUNT
	.align		4
.L_11:
        /*0048*/ 	.byte	0x04, 0x2f
        /*004a*/ 	.short	(.L_13 - .L_12)
	.align		4
.L_12:
        /*004c*/ 	.word	index@(_Z15add_bias_kernelPfPKfii)
        /*0050*/ 	.word	0x0000000c


	//----- nvinfo : EIATTR_FRAME_SIZE
	.align		4
.L_13:
        /*0054*/ 	.byte	0x04, 0x11
        /*0056*/ 	.short	(.L_15 - .L_14)
	.align		4
.L_14:
        /*0058*/ 	.word	index@(_Z15add_bias_kernelPfPKfii)
        /*005c*/ 	.word	0x00000000


	//----- nvinfo : EIATTR_REGCOUNT
	.align		4
.L_15:
        /*0060*/ 	.byte	0x04, 0x2f
        /*0062*/ 	.short	(.L_17 - .L_16)
	.align		4
.L_16:
        /*0064*/ 	.word	index@(_Z19relu_forward_kernelPfPKfi)
        /*0068*/ 	.word	0x0000000a


	//----- nvinfo : EIATTR_FRAME_SIZE
	.align		4
.L_17:
        /*006c*/ 	.byte	0x04, 0x11
        /*006e*/ 	.short	(.L_19 - .L_18)
	.align		4
.L_18:
        /*0070*/ 	.word	index@(_Z19relu_forward_kernelPfPKfi)
        /*0074*/ 	.word	0x00000000


	//----- nvinfo : EIATTR_REGCOUNT
	.align		4
.L_19:
        /*0078*/ 	.byte	0x04, 0x2f
        /*007a*/ 	.short	(.L_21 - .L_20)
	.align		4
.L_20:
        /*007c*/ 	.word	index@(_Z22sigmoid_forward_kernelPfPKfi)
        /*0080*/ 	.word	0x0000000e


	//----- nvinfo : EIATTR_FRAME_SIZE
	.align		4
.L_21:
        /*0084*/ 	.byte	0x04, 0x11
        /*0086*/ 	.short	(.L_23 - .L_22)
	.align		4
.L_22:
        /*0088*/ 	.word	index@($__internal_0_$__cuda_sm20_rcp_rn_f32_slowpath)
        /*008c*/ 	.word	0x00000000


	//----- nvinfo : EIATTR_FRAME_SIZE
	.align		4
.L_23:
        /*0090*/ 	.byte	0x04, 0x11
        /*0092*/ 	.short	(.L_25 - .L_24)
	.align		4
.L_24:
        /*0094*/ 	.word	index@(_Z22sigmoid_forward_kernelPfPKfi)
        /*0098*/ 	.word	0x00000000


	//----- nvinfo : EIATTR_REGCOUNT
	.align		4
.L_25:
        /*009c*/ 	.byte	0x04, 0x2f
        /*009e*/ 	.short	(.L_27 - .L_26)
	.align		4
.L_26:
        /*00a0*/ 	.word	index@(_Z20relu_backward_kernelPfPKfS1_i)
        /*00a4*/ 	.word	0x0000000e


	//----- nvinfo : EIATTR_FRAME_SIZE
	.align		4
.L_27:
        /*00a8*/ 	.byte	0x04, 0x11
        /*00aa*/ 	.short	(.L_29 - .L_28)
	.align		4
.L_28:
        /*00ac*/ 	.word	index@(_Z20relu_backward_kernelPfPKfS1_i)
        /*00b0*/ 	.word	0x00000000


	//----- nvinfo : EIATTR_REGCOUNT
	.align		4
.L_29:
        /*00b4*/ 	.byte	0x04, 0x2f
        /*00b6*/ 	.short	(.L_31 - .L_30)
	.align		4
.L_30:
        /*00b8*/ 	.word	index@(_Z17sgd_update_kernelPfPKffi)
        /*00bc*/ 	.word	0x0000000a


	//----- nvinfo : EIATTR_FRAME_SIZE
	.align		4
.L_31:
        /*00c0*/ 	.byte	0x04, 0x11
        /*00c2*/ 	.short	(.L_33 - .L_32)
	.align		4
.L_32:
        /*00c4*/ 	.word	index@(_Z17sgd_update_kernelPfPKffi)
        /*00c8*/ 	.word	0x00000000


	//----- nvinfo : EIATTR_REGCOUNT
	.align		4
.L_33:
        /*00cc*/ 	.byte	0x04, 0x2f
        /*00ce*/ 	.short	(.L_35 - .L_34)
	.align		4
.L_34:
        /*00d0*/ 	.word	index@(_Z18compute_dZ2_kernelPfPKfS1_i)
        /*00d4*/ 	.word	0x0000000c


	//----- nvinfo : EIATTR_FRAME_SIZE
	.align		4
.L_35:
        /*00d8*/ 	.byte	0x04, 0x11
        /*00da*/ 	.short	(.L_37 - .L_36)
	.align		4
.L_36:
        /*00dc*/ 	.word	index@(_Z18compute_dZ2_kernelPfPKfS1_i)
        /*00e0*/ 	.word	0x00000000


	//----- nvinfo : EIATTR_REGCOUNT
	.align		4
.L_37:
        /*00e4*/ 	.byte	0x04, 0x2f
        /*00e6*/ 	.short	(.L_39 - .L_38)
	.align		4
.L_38:
        /*00e8*/ 	.word	index@(_Z11copy_kernelPfPKfi)
        /*00ec*/ 	.word	0x0000000a


	//----- nvinfo : EIATTR_FRAME_SIZE
	.align		4
.L_39:
        /*00f0*/ 	.byte	0x04, 0x11
        /*00f2*/ 	.short	(.L_41 - .L_40)
	.align		4
.L_40:
        /*00f4*/ 	.word	index@(_Z11copy_kernelPfPKfi)
        /*00f8*/ 	.word	0x00000000


	//----- nvinfo : EIATTR_MIN_STACK_SIZE
	.align		4
.L_41:
        /*00fc*/ 	.byte	0x04, 0x12
        /*00fe*/ 	.short	(.L_43 - .L_42)
	.align		4
.L_42:
        /*0100*/ 	.word	index@(_Z11copy_kernelPfPKfi)
        /*0104*/ 	.word	0x00000000


	//----- nvinfo : EIATTR_MIN_STACK_SIZE
	.align		4
.L_43:
        /*0108*/ 	.byte	0x04, 0x12
        /*010a*/ 	.short	(.L_45 - .L_44)
	.align		4
.L_44:
        /*010c*/ 	.word	index@(_Z18compute_dZ2_kernelPfPKfS1_i)
        /*0110*/ 	.word	0x00000000


	//----- nvinfo : EIATTR_MIN_STACK_SIZE
	.align		4
.L_45:
        /*0114*/ 	.byte	0x04, 0x12
        /*0116*/ 	.short	(.L_47 - .L_46)
	.align		4
.L_46:
        /*0118*/ 	.word	index@(_Z17sgd_update_kernelPfPKffi)
        /*011c*/ 	.word	0x00000000


	//----- nvinfo : EIATTR_MIN_STACK_SIZE
	.align		4
.L_47:
        /*0120*/ 	.byte	0x04, 0x12
        /*0122*/ 	.short	(.L_49 - .L_48)
	.align		4
.L_48:
        /*0124*/ 	.word	index@(_Z20relu_backward_kernelPfPKfS1_i)
        /*0128*/ 	.word	0x00000000


	//----- nvinfo : EIATTR_MIN_STACK_SIZE
	.align		4
.L_49:
        /*012c*/ 	.byte	0x04, 0x12
        /*012e*/ 	.short	(.L_51 - .L_50)
	.align		4
.L_50:
        /*0130*/ 	.word	index@(_Z22sigmoid_forward_kernelPfPKfi)
        /*0134*/ 	.word	0x00000000


	//----- nvinfo : EIATTR_MIN_STACK_SIZE
	.align		4
.L_51:
        /*0138*/ 	.byte	0x04, 0x12
        /*013a*/ 	.short	(.L_53 - .L_52)
	.align		4
.L_52:
        /*013c*/ 	.word	index@(_Z19relu_forward_kernelPfPKfi)
        /*0140*/ 	.word	0x00000000


	//----- nvinfo : EIATTR_MIN_STACK_SIZE
	.align		4
.L_53:
        /*0144*/ 	.byte	0x04, 0x12
        /*0146*/ 	.short	(.L_55 - .L_54)
	.align		4
.L_54:
        /*0148*/ 	.word	index@(_Z15add_bias_kernelPfPKfii)
        /*014c*/ 	.word	0x00000000


	//----- nvinfo : EIATTR_MIN_STACK_SIZE
	.align		4
.L_55:
        /*0150*/ 	.byte	0x04, 0x12
        /*0152*/ 	.short	(.L_57 - .L_56)
	.align		4
.L_56:
        /*0154*/ 	.word	index@(_Z14gemm_NT_kernelPfPKfS1_iii)
        /*0158*/ 	.word	0x00000000


	//----- nvinfo : EIATTR_MIN_STACK_SIZE
	.align		4
.L_57:
        /*015c*/ 	.byte	0x04, 0x12
        /*015e*/ 	.short	(.L_59 - .L_58)
	.align		4
.L_58:
        /*0160*/ 	.word	index@(_Z14gemm_TN_kernelPfPKfS1_iii)
        /*0164*/ 	.word	0x00000000


	//----- nvinfo : EIATTR_MIN_STACK_SIZE
	.align		4
.L_59:
        /*0168*/ 	.byte	0x04, 0x12
        /*016a*/ 	.short	(.L_61 - .L_60)
	.align		4
.L_60:
        /*016c*/ 	.word	index@(_Z14gemm_NN_kernelPfPKfS1_iii)
        /*0170*/ 	.word	0x00000000
.L_61:


//--------------------- .nv.compat                --------------------------
	.section	.nv.compat,"",@"SHT_CUDA_COMPAT_INFO"
	.align	4
        /*0000*/ 	.byte	0x02, 0x09, 0x00, 0x00, 0x02, 0x02, 0x01, 0x00, 0x02, 0x05, 0x05, 0x00, 0x03, 0x07, 0x01, 0x01
        /*0010*/ 	.byte	0x02, 0x03, 0x00, 0x00, 0x02, 0x06, 0x01, 0x00, 0x04, 0x0b, 0x08, 0x00, 0x09, 0x00, 0x00, 0x00
        /*0020*/ 	.byte	0x00, 0x00, 0x00, 0x00


//--------------------- .nv.info._Z11copy_kernelPfPKfi --------------------------
	.section	.nv.info._Z11copy_kernelPfPKfi,"",@"SHT_CUDA_INFO"
	.sectionflags	@""
	.align	4


	//----- nvinfo : EIATTR_CUDA_API_VERSION
	.align		4
        /*0000*/ 	.byte	0x04, 0x37
        /*0002*/ 	.short	(.L_63 - .L_62)
.L_62:
        /*0004*/ 	.word	0x00000082


	//----- nvinfo : EIATTR_KPARAM_INFO
	.align		4
.L_63:
        /*0008*/ 	.byte	0x04, 0x17
        /*000a*/ 	.short	(.L_65 - .L_64)
.L_64:
        /*000c*/ 	.word	0x00000000
        /*0010*/ 	.short	0x0002
        /*0012*/ 	.short	0x0010
        /*0014*/ 	.byte	0x00, 0xf0, 0x11, 0x00


	//----- nvinfo : EIATTR_KPARAM_INFO
	.align		4
.L_65:
        /*0018*/ 	.byte	0x04, 0x17
        /*001a*/ 	.short	(.L_67 - .L_66)
.L_66:
        /*001c*/ 	.word	0x00000000
        /*0020*/ 	.short	0x0001
        /*0022*/ 	.short	0x0008
        /*0024*/ 	.byte	0x00, 0xf5, 0x21, 0x00


	//----- nvinfo : EIATTR_KPARAM_INFO
	.align		4
.L_67:
        /*0028*/ 	.byte	0x04, 0x17
        /*002a*/ 	.short	(.L_69 - .L_68)
.L_68:
        /*002c*/ 	.word	0x00000000
        /*0030*/ 	.short	0x0000
        /*0032*/ 	.short	0x0000
        /*0034*/ 	.byte	0x00, 0xf5, 0x21, 0x00


	//----- nvinfo : EIATTR_SPARSE_MMA_MASK
	.align		4
.L_69:
        /*0038*/ 	.byte	0x03, 0x50
        /*003a*/ 	.short	0x0000


	//----- nvinfo : EIATTR_MAXREG_COUNT
	.align		4
        /*003c*/ 	.byte	0x03, 0x1b
        /*003e*/ 	.short	0x00ff


	//----- nvinfo : EIATTR_MERCURY_ISA_VERSION
	.align		4
        /*0040*/ 	.byte	0x03, 0x5f
        /*0042*/ 	.short	0x0101


	//----- nvinfo : EIATTR_VRC_CTA_INIT_COUNT
	.align		4
        /*0044*/ 	.byte	0x02, 0x4a
	.zero		1
	.zero		1


	//----- nvinfo : EIATTR_EXIT_INSTR_OFFSETS
	.align		4
        /*0048*/ 	.byte	0x04, 0x1c
        /*004a*/ 	.short	(.L_71 - .L_70)


	//   ....[0]....
.L_70:
        /*004c*/ 	.word	0x00000070


	//   ....[1]....
        /*0050*/ 	.word	0x000000f0


	//----- nvinfo : EIATTR_CBANK_PARAM_SIZE
	.align		4
.L_71:
        /*0054*/ 	.byte	0x03, 0x19
        /*0056*/ 	.short	0x0014


	//----- nvinfo : EIATTR_PARAM_CBANK
	.align		4
        /*0058*/ 	.byte	0x04, 0x0a
        /*005a*/ 	.short	(.L_73 - .L_72)
	.align		4
.L_72:
        /*005c*/ 	.word	index@(.nv.constant0._Z11copy_kernelPfPKfi)
        /*0060*/ 	.short	0x0380
        /*0062*/ 	.short	0x0014


	//----- nvinfo : EIATTR_SW_WAR
	.align		4
.L_73:
        /*0064*/ 	.byte	0x04, 0x36
        /*0066*/ 	.short	(.L_75 - .L_74)
.L_74:
        /*0068*/ 	.word	0x00000008
.L_75:


//--------------------- .nv.info._Z18compute_dZ2_kernelPfPKfS1_i --------------------------
	.section	.nv.info._Z18compute_dZ2_kernelPfPKfS1_i,"",@"SHT_CUDA_INFO"
	.sectionflags	@""
	.align	4


	//----- nvinfo : EIATTR_CUDA_API_VERSION
	.align		4
        /*0000*/ 	.byte	0x04, 0x37
        /*0002*/ 	.short	(.L_77 - .L_76)
.L_76:
        /*0004*/ 	.word	0x00000082


	//----- nvinfo : EIATTR_KPARAM_INFO
	.align		4
.L_77:
        /*0008*/ 	.byte	0x04, 0x17
        /*000a*/ 	.short	(.L_79 - .L_78)
.L_78:
        /*000c*/ 	.word	0x00000000
        /*0010*/ 	.short	0x0003
        /*0012*/ 	.short	0x0018
        /*0014*/ 	.byte	0x00, 0xf0, 0x11, 0x00


	//----- nvinfo : EIATTR_KPARAM_INFO
	.align		4
.L_79:
        /*0018*/ 	.byte	0x04, 0x17
        /*001a*/ 	.short	(.L_81 - .L_80)
.L_80:
        /*001c*/ 	.word	0x00000000
        /*0020*/ 	.short	0x0002
        /*0022*/ 	.short	0x0010
        /*0024*/ 	.byte	0x00, 0xf5, 0x21, 0x00


	//----- nvinfo : EIATTR_KPARAM_INFO
	.align		4
.L_81:
        /*0028*/ 	.byte	0x04, 0x17
        /*002a*/ 	.short	(.L_83 - .L_82)
.L_82:
        /*002c*/ 	.word	0x00000000
        /*0030*/ 	.short	0x0001
        /*0032*/ 	.short	0x0008
        /*0034*/ 	.byte	0x00, 0xf5, 0x21, 0x00


	//----- nvinfo : EIATTR_KPARAM_INFO
	.align		4
.L_83:
        /*0038*/ 	.byte	0x04, 0x17
        /*003a*/ 	.short	(.L_85 - .L_84)
.L_84:
        /*003c*/ 	.word	0x00000000
        /*0040*/ 	.short	0x0000
        /*0042*/ 	.short	0x0000
        /*0044*/ 	.byte	0x00, 0xf5, 0x21, 0x00


	//----- nvinfo : EIATTR_SPARSE_MMA_MASK
	.align		4
.L_85:
        /*0048*/ 	.byte	0x03, 0x50
        /*004a*/ 	.short	0x0000


	//----- nvinfo : EIATTR_MAXREG_COUNT
	.align		4
        /*004c*/ 	.byte	0x03, 0x1b
        /*004e*/ 	.short	0x00ff


	//----- nvinfo : EIATTR_MERCURY_ISA_VERSION
	.align		4
        /*0050*/ 	.byte	0x03, 0x5f
        /*0052*/ 	.short	0x0101


	//----- nvinfo : EIATTR_VRC_CTA_INIT_COUNT
	.align		4
        /*0054*/ 	.byte	0x02, 0x4a
	.zero		1
	.zero		1


	//----- nvinfo : EIATTR_EXIT_INSTR_OFFSETS
	.align		4
        /*0058*/ 	.byte	0x04, 0x1c
        /*005a*/ 	.short	(.L_87 - .L_86)


	//   ....[0]....
.L_86:
        /*005c*/ 	.word	0x00000070


	//   ....[1]....
        /*0060*/ 	.word	0x00000130


	//----- nvinfo : EIATTR_CBANK_PARAM_SIZE
	.align		4
.L_87:
        /*0064*/ 	.byte	0x03, 0x19
        /*0066*/ 	.short	0x001c


	//----- nvinfo : EIATTR_PARAM_CBANK
	.align		4
        /*0068*/ 	.byte	0x04, 0x0a
        /*006a*/ 	.short	(.L_89 - .L_88)
	.align		4
.L_88:
        /*006c*/ 	.word	index@(.nv.constant0._Z18compute_dZ2_kernelPfPKfS1_i)
        /*0070*/ 	.short	0x0380
        /*0072*/ 	.short	0x001c


	//----- nvinfo : EIATTR_SW_WAR
	.align		4
.L_89:
        /*0074*/ 	.byte	0x04, 0x36
        /*0076*/ 	.short	(.L_91 - .L_90)
.L_90:
        /*0078*/ 	.word	0x00000008
.L_91:


//--------------------- .nv.info._Z17sgd_update_kernelPfPKffi --------------------------
	.section	.nv.info._Z17sgd_update_kernelPfPKffi,"",@"SHT_CUDA_INFO"
	.sectionflags	@""
	.align	4


	//----- nvinfo : EIATTR_CUDA_API_VERSION
	.align		4
        /*0000*/ 	.byte	0x04, 0x37
        /*0002*/ 	.short	(.L_93 - .L_92)
.L_92:
        /*0004*/ 	.word	0x00000082


	//----- nvinfo : EIATTR_KPARAM_INFO
	.align		4
.L_93:
        /*0008*/ 	.byte	0x04, 0x17
        /*000a*/ 	.short	(.L_95 - .L_94)
.L_94:
        /*000c*/ 	.word	0x00000000
        /*0010*/ 	.short	0x0003
        /*0012*/ 	.short	0x0014
        /*0014*/ 	.byte	0x00, 0xf0, 0x11, 0x00


	//----- nvinfo : EIATTR_KPARAM_INFO
	.align		4
.L_95:
        /*0018*/ 	.byte	0x04, 0x17
        /*001a*/ 	.short	(.L_97 - .L_96)
.L_96:
        /*001c*/ 	.word	0x00000000
        /*0020*/ 	.short	0x0002
        /*0022*/ 	.short	0x0010
        /*0024*/ 	.byte	0x00, 0xf0, 0x11, 0x00


	//----- nvinfo : EIATTR_KPARAM_INFO
	.align		4
.L_97:
        /*0028*/ 	.byte	0x04, 0x17
        /*002a*/ 	.short	(.L_99 - .L_98)
.L_98:
        /*002c*/ 	.word	0x00000000
        /*0030*/ 	.short	0x0001
        /*0032*/ 	.short	0x0008
        /*0034*/ 	.byte	0x00, 0xf5, 0x21, 0x00


	//----- nvinfo : EIATTR_KPARAM_INFO
	.align		4
.L_99:
        /*0038*/ 	.byte	0x04, 0x17
        /*003a*/ 	.short	(.L_101 - .L_100)
.L_100:
        /*003c*/ 	.word	0x00000000
        /*0040*/ 	.short	0x0000
        /*0042*/ 	.short	0x0000
        /*0044*/ 	.byte	0x00, 0xf5, 0x21, 0x00


	//----- nvinfo : EIATTR_SPARSE_MMA_MASK
	.align		4
.L_101:
        /*0048*/ 	.byte	0x03, 0x50
        /*004a*/ 	.short	0x0000


	//----- nvinfo : EIATTR_MAXREG_COUNT
	.align		4
        /*004c*/ 	.byte	0x03, 0x1b
        /*004e*/ 	.short	0x00ff


	//----- nvinfo : EIATTR_MERCURY_ISA_VERSION
	.align		4
        /*0050*/ 	.byte	0x03, 0x5f
        /*0052*/ 	.short	0x0101


	//----- nvinfo : EIATTR_VRC_CTA_INIT_COUNT
	.align		4
        /*0054*/ 	.byte	0x02, 0x4a
	.zero		1
	.zero		1


	//----- nvinfo : EIATTR_EXIT_INSTR_OFFSETS
	.align		4
        /*0058*/ 	.byte	0x04, 0x1c
        /*005a*/ 	.short	(.L_103 - .L_102)


	//   ....[0]....
.L_102:
        /*005c*/ 	.word	0x00000070


	//   ....[1]....
        /*0060*/ 	.word	0x00000120


	//----- nvinfo : EIATTR_CBANK_PARAM_SIZE
	.align		4
.L_103:
        /*0064*/ 	.byte	0x03, 0x19
        /*0066*/ 	.short	0x0018


	//----- nvinfo : EIATTR_PARAM_CBANK
	.align		4
        /*0068*/ 	.byte	0x04, 0x0a
        /*006a*/ 	.short	(.L_105 - .L_104)
	.align		4
.L_104:
        /*006c*/ 	.word	index@(.nv.constant0._Z17sgd_update_kernelPfPKffi)
        /*0070*/ 	.short	0x0380
        /*0072*/ 	.short	0x0018


	//----- nvinfo : EIATTR_SW_WAR
	.align		4
.L_105:
        /*0074*/ 	.byte	0x04, 0x36
        /*0076*/ 	.short	(.L_107 - .L_106)
.L_106:
        /*0078*/ 	.word	0x00000008
.L_107:


//--------------------- .nv.info._Z20relu_backward_kernelPfPKfS1_i --------------------------
	.section	.nv.info._Z20relu_backward_kernelPfPKfS1_i,"",@"SHT_CUDA_INFO"
	.sectionflags	@""
	.align	4


	//----- nvinfo : EIATTR_CUDA_API_VERSION
	.align		4
        /*0000*/ 	.byte	0x04, 0x37
        /*0002*/ 	.short	(.L_109 - .L_108)
.L_108:
        /*0004*/ 	.word	0x00000082


	//----- nvinfo : EIATTR_KPARAM_INFO
	.align		4
.L_109:
        /*0008*/ 	.byte	0x04, 0x17
        /*000a*/ 	.short	(.L_111 - .L_110)
.L_110:
        /*000c*/ 	.word	0x00000000
        /*0010*/ 	.short	0x0003
        /*0012*/ 	.short	0x0018
        /*0014*/ 	.byte	0x00, 0xf0, 0x11, 0x00


	//----- nvinfo : EIATTR_KPARAM_INFO
	.align		4
.L_111:
        /*0018*/ 	.byte	0x04, 0x17
        /*001a*/ 	.short	(.L_113 - .L_112)
.L_112:
        /*001c*/ 	.word	0x00000000
        /*0020*/ 	.short	0x0002
        /*0022*/ 	.short	0x0010
        /*0024*/ 	.byte	0x00, 0xf5, 0x21, 0x00


	//----- nvinfo : EIATTR_KPARAM_INFO
	.align		4
.L_113:
        /*0028*/ 	.byte	0x04, 0x17
        /*002a*/ 	.short	(.L_115 - .L_114)
.L_114:
        /*002c*/ 	.word	0x00000000
        /*0030*/ 	.short	0x0001
        /*0032*/ 	.short	0x0008
        /*0034*/ 	.byte	0x00, 0xf5, 0x21, 0x00


	//----- nvinfo : EIATTR_KPARAM_INFO
	.align		4
.L_115:
        /*0038*/ 	.byte	0x04, 0x17
        /*003a*/ 	.short	(.L_117 - .L_116)
.L_116:
        /*003c*/ 	.word	0x00000000
        /*0040*/ 	.short	0x0000
        /*0042*/ 	.short	0x0000
        /*0044*/ 	.byte	0x00, 0xf5, 0x21, 0x00


	//----- nvinfo : EIATTR_SPARSE_MMA_MASK
	.align		4
.L_117:
        /*0048*/ 	.byte	0x03, 0x50
        /*004a*/ 	.short	0x0000


	//----- nvinfo : EIATTR_MAXREG_COUNT
	.align		4
        /*004c*/ 	.byte	0x03, 0x1b
        /*004e*/ 	.short	0x00ff


	//----- nvinfo : EIATTR_MERCURY_ISA_VERSION
	.align		4
        /*0050*/ 	.byte	0x03, 0x5f
        /*0052*/ 	.short	0x0101


	//----- nvinfo : EIATTR_VRC_CTA_INIT_COUNT
	.align		4
        /*0054*/ 	.byte	0x02, 0x4a
	.zero		1
	.zero		1


	//----- nvinfo : EIATTR_EXIT_INSTR_OFFSETS
	.align		4
        /*0058*/ 	.byte	0x04, 0x1c
        /*005a*/ 	.short	(.L_119 - .L_118)


	//   ....[0]....
.L_118:
        /*005c*/ 	.word	0x00000070


	//   ....[1]....
        /*0060*/ 	.word	0x00000140


	//----- nvinfo : EIATTR_CBANK_PARAM_SIZE
	.align		4
.L_119:
        /*0064*/ 	.byte	0x03, 0x19
        /*0066*/ 	.short	0x001c


	//----- nvinfo : EIATTR_PARAM_CBANK
	.align		4
        /*0068*/ 	.byte	0x04, 0x0a
        /*006a*/ 	.short	(.L_121 - .L_120)
	.align		4
.L_120:
        /*006c*/ 	.word	index@(.nv.constant0._Z20relu_backward_kernelPfPKfS1_i)
        /*0070*/ 	.short	0x0380
        /*0072*/ 	.short	0x001c


	//----- nvinfo : EIATTR_SW_WAR
	.align		4
.L_121:
        /*0074*/ 	.byte	0x04, 0x36
        /*0076*/ 	.short	(.L_123 - .L_122)
.L_122:
        /*0078*/ 	.word	0x00000008
.L_123:


//--------------------- .nv.info._Z22sigmoid_forward_kernelPfPKfi --------------------------
	.section	.nv.info._Z22sigmoid_forward_kernelPfPKfi,"",@"SHT_CUDA_INFO"
	.sectionflags	@""
	.align	4


	//----- nvinfo : EIATTR_CUDA_API_VERSION
	.align		4
        /*0000*/ 	.byte	0x04, 0x37
        /*0002*/ 	.short	(.L_125 - .L_124)
.L_124:
        /*0004*/ 	.word	0x00000082


	//----- nvinfo : EIATTR_KPARAM_INFO
	.align		4
.L_125:
        /*0008*/ 	.byte	0x04, 0x17
        /*000a*/ 	.short	(.L_127 - .L_126)
.L_126:
        /*000c*/ 	.word	0x00000000
        /*0010*/ 	.short	0x0002
        /*0012*/ 	.short	0x0010
        /*0014*/ 	.byte	0x00, 0xf0, 0x11, 0x00


	//----- nvinfo : EIATTR_KPARAM_INFO
	.align		4
.L_127:
        /*0018*/ 	.byte	0x04, 0x17
        /*001a*/ 	.short	(.L_129 - .L_128)
.L_128:
        /*001c*/ 	.word	0x00000000
        /*0020*/ 	.short	0x0001
        /*0022*/ 	.short	0x0008
        /*0024*/ 	.byte	0x00, 0xf5, 0x21, 0x00


	//----- nvinfo : EIATTR_KPARAM_INFO
	.align		4
.L_129:
        /*0028*/ 	.byte	0x04, 0x17
        /*002a*/ 	.short	(.L_131 - .L_130)
.L_130:
        /*002c*/ 	.word	0x00000000
        /*0030*/ 	.short	0x0000
        /*0032*/ 	.short	0x0000
        /*0034*/ 	.byte	0x00, 0xf5, 0x21, 0x00


	//----- nvinfo : EIATTR_SPARSE_MMA_MASK
	.align		4
.L_131:
        /*0038*/ 	.byte	0x03, 0x50
        /*003a*/ 	.short	0x0000


	//----- nvinfo : EIATTR_MAXREG_COUNT
	.align		4
        /*003c*/ 	.byte	0x03, 0x1b
        /*003e*/ 	.short	0x00ff


	//----- nvinfo : EIATTR_MERCURY_ISA_VERSION
	.align		4
        /*0040*/ 	.byte	0x03, 0x5f
        /*0042*/ 	.short	0x0101


	//----- nvinfo : EIATTR_VRC_CTA_INIT_COUNT
	.align		4
        /*0044*/ 	.byte	0x02, 0x4a
	.zero		1
	.zero		1


	//----- nvinfo : EIATTR_EXIT_INSTR_OFFSETS
	.align		4
        /*0048*/ 	.byte	0x04, 0x1c
        /*004a*/ 	.short	(.L_133 - .L_132)


	//   ....[0]....
.L_132:
        /*004c*/ 	.word	0x00000070


	//   ....[1]....
        /*0050*/ 	.word	0x00000260


	//----- nvinfo : EIATTR_CRS_STACK_SIZE
	.align		4
.L_133:
        /*0054*/ 	.byte	0x04, 0x1e
        /*0056*/ 	.short	(.L_135 - .L_134)
.L_134:
        /*0058*/ 	.word	0x00000000


	//----- nvinfo : EIATTR_CBANK_PARAM_SIZE
	.align		4
.L_135:
        /*005c*/ 	.byte	0x03, 0x19
        /*005e*/ 	.short	0x0014


	//----- nvinfo : EIATTR_PARAM_CBANK
	.align		4
        /*0060*/ 	.byte	0x04, 0x0a
        /*0062*/ 	.short	(.L_137 - .L_136)
	.align		4
.L_136:
        /*0064*/ 	.word	index@(.nv.constant0._Z22sigmoid_forward_kernelPfPKfi)
        /*0068*/ 	.short	0x0380
        /*006a*/ 	.short	0x0014


	//----- nvinfo : EIATTR_SW_WAR
	.align		4
.L_137:
        /*006c*/ 	.byte	0x04, 0x36
        /*006e*/ 	.short	(.L_139 - .L_138)
.L_138:
        /*0070*/ 	.word	0x00000008
.L_139:


//--------------------- .nv.info._Z19relu_forward_kernelPfPKfi --------------------------
	.section	.nv.info._Z19relu_forward_kernelPfPKfi,"",@"SHT_CUDA_INFO"
	.sectionflags	@""
	.align	4


	//----- nvinfo : EIATTR_CUDA_API_VERSION
	.align		4
        /*0000*/ 	.byte	0x04, 0x37
        /*0002*/ 	.short	(.L_141 - .L_140)
.L_140:
        /*0004*/ 	.word	0x00000082


	//----- nvinfo : EIATTR_KPARAM_INFO
	.align		4
.L_141:
        /*0008*/ 	.byte	0x04, 0x17
        /*000a*/ 	.short	(.L_143 - .L_142)
.L_142:
        /*000c*/ 	.word	0x00000000
        /*0010*/ 	.short	0x0002
        /*0012*/ 	.short	0x0010
        /*0014*/ 	.byte	0x00, 0xf0, 0x11, 0x00


	//----- nvinfo : EIATTR_KPARAM_INFO
	.align		4
.L_143:
        /*0018*/ 	.byte	0x04, 0x17
        /*001a*/ 	.short	(.L_145 - .L_144)
.L_144:
        /*001c*/ 	.word	0x00000000
        /*0020*/ 	.short	0x0001
        /*0022*/ 	.short	0x0008
        /*0024*/ 	.byte	0x00, 0xf5, 0x21, 0x00


	//----- nvinfo : EIATTR_KPARAM_INFO
	.align		4
.L_145:
        /*0028*/ 	.byte	0x04, 0x17
        /*002a*/ 	.short	(.L_147 - .L_146)
.L_146:
        /*002c*/ 	.word	0x00000000
        /*0030*/ 	.short	0x0000
        /*0032*/ 	.short	0x0000
        /*0034*/ 	.byte	0x00, 0xf5, 0x21, 0x00


	//----- nvinfo : EIATTR_SPARSE_MMA_MASK
	.align		4
.L_147:
        /*0038*/ 	.byte	0x03, 0x50
        /*003a*/ 	.short	0x0000


	//----- nvinfo : EIATTR_MAXREG_COUNT
	.align		4
        /*003c*/ 	.byte	0x03, 0x1b
        /*003e*/ 	.short	0x00ff


	//----- nvinfo : EIATTR_MERCURY_ISA_VERSION
	.align		4
        /*0040*/ 	.byte	0x03, 0x5f
        /*0042*/ 	.short	0x0101


	//----- nvinfo : EIATTR_VRC_CTA_INIT_COUNT
	.align		4
        /*0044*/ 	.byte	0x02, 0x4a
	.zero		1
	.zero		1


	//----- nvinfo : EIATTR_EXIT_INSTR_OFFSETS
	.align		4
        /*0048*/ 	.byte	0x04, 0x1c
        /*004a*/ 	.short	(.L_149 - .L_148)


	//   ....[0]....
.L_148:
        /*004c*/ 	.word	0x00000070


	//   ....[1]....
        /*0050*/ 	.word	0x00000100


	//----- nvinfo : EIATTR_CBANK_PARAM_SIZE
	.align		4
.L_149:
        /*0054*/ 	.byte	0x03, 0x19
        /*0056*/ 	.short	0x0014


	//----- nvinfo : EIATTR_PARAM_CBANK
	.align		4
        /*0058*/ 	.byte	0x04, 0x0a
        /*005a*/ 	.short	(.L_151 - .L_150)
	.align		4
.L_150:
        /*005c*/ 	.word	index@(.nv.constant0._Z19relu_forward_kernelPfPKfi)
        /*0060*/ 	.short	0x0380
        /*0062*/ 	.short	0x0014


	//----- nvinfo : EIATTR_SW_WAR
	.align		4
.L_151:
        /*0064*/ 	.byte	0x04, 0x36
        /*0066*/ 	.short	(.L_153 - .L_152)
.L_152:
        /*0068*/ 	.word	0x00000008
.L_153:


//--------------------- .nv.info._Z15add_bias_kernelPfPKfii --------------------------
	.section	.nv.info._Z15add_bias_kernelPfPKfii,"",@"SHT_CUDA_INFO"
	.sectionflags	@""
	.align	4


	//----- nvinfo : EIATTR_CUDA_API_VERSION
	.align		4
        /*0000*/ 	.byte	0x04, 0x37
        /*0002*/ 	.short	(.L_155 - .L_154)
.L_154:
        /*0004*/ 	.word	0x00000082


	//----- nvinfo : EIATTR_KPARAM_INFO
	.align		4
.L_155:
        /*0008*/ 	.byte	0x04, 0x17
        /*000a*/ 	.short	(.L_157 - .L_156)
.L_156:
        /*000c*/ 	.word	0x00000000
        /*0010*/ 	.short	0x0003
        /*0012*/ 	.short	0x0014
        /*0014*/ 	.byte	0x00, 0xf0, 0x11, 0x00


	//----- nvinfo : EIATTR_KPARAM_INFO
	.align		4
.L_157:
        /*0018*/ 	.byte	0x04, 0x17
        /*001a*/ 	.short	(.L_159 - .L_158)
.L_158:
        /*001c*/ 	.word	0x00000000
        /*0020*/ 	.short	0x0002
        /*0022*/ 	.short	0x0010
        /*0024*/ 	.byte	0x00, 0xf0, 0x11, 0x00


	//----- nvinfo : EIATTR_KPARAM_INFO
	.align		4
.L_159:
        /*0028*/ 	.byte	0x04, 0x17
        /*002a*/ 	.short	(.L_161 - .L_160)
.L_160:
        /*002c*/ 	.word	0x00000000
        /*0030*/ 	.short	0x0001
        /*0032*/ 	.short	0x0008
        /*0034*/ 	.byte	0x00, 0xf5, 0x21, 0x00


	//----- nvinfo : EIATTR_KPARAM_INFO
	.align		4
.L_161:
        /*0038*/ 	.byte	0x04, 0x17
        /*003a*/ 	.short	(.L_163 - .L_162)
.L_162:
        /*003c*/ 	.word	0x00000000
        /*0040*/ 	.short	0x0000
        /*0042*/ 	.short	0x0000
        /*0044*/ 	.byte	0x00, 0xf5, 0x21, 0x00


	//----- nvinfo : EIATTR_SPARSE_MMA_MASK
	.align		4
.L_163:
        /*0048*/ 	.byte	0x03, 0x50
        /*004a*/ 	.short	0x0000


	//----- nvinfo : EIATTR_MAXREG_COUNT
	.align		4
        /*004c*/ 	.byte	0x03, 0x1b
        /*004e*/ 	.short	0x00ff


	//----- nvinfo : EIATTR_MERCURY_ISA_VERSION
	.align		4
        /*0050*/ 	.byte	0x03, 0x5f
        /*0052*/ 	.short	0x0101


	//----- nvinfo : EIATTR_VRC_CTA_INIT_COUNT
	.align		4
        /*0054*/ 	.byte	0x02, 0x4a
	.zero		1
	.zero		1


	//----- nvinfo : EIATTR_EXIT_INSTR_OFFSETS
	.align		4
        /*0058*/ 	.byte	0x04, 0x1c
        /*005a*/ 	.short	(.L_165 - .L_164)


	//   ....[0]....
.L_164:
        /*005c*/ 	.word	0x000000c0


	//   ....[1]....
        /*0060*/ 	.word	0x00000170


	//----- nvinfo : EIATTR_CBANK_PARAM_SIZE
	.align		4
.L_165:
        /*0064*/ 	.byte	0x03, 0x19
        /*0066*/ 	.short	0x0018


	//----- nvinfo : EIATTR_PARAM_CBANK
	.align		4
        /*0068*/ 	.byte	0x04, 0x0a
        /*006a*/ 	.short	(.L_167 - .L_166)
	.align		4
.L_166:
        /*006c*/ 	.word	index@(.nv.constant0._Z15add_bias_kernelPfPKfii)
        /*0070*/ 	.short	0x0380
        /*0072*/ 	.short	0x0018


	//----- nvinfo : EIATTR_SW_WAR
	.align		4
.L_167:
        /*0074*/ 	.byte	0x04, 0x36
        /*0076*/ 	.short	(.L_169 - .L_168)
.L_168:
        /*0078*/ 	.word	0x00000008
.L_169:


//--------------------- .nv.info._Z14gemm_NT_kernelPfPKfS1_iii --------------------------
	.section	.nv.info._Z14gemm_NT_kernelPfPKfS1_iii,"",@"SHT_CUDA_INFO"
	.sectionflags	@""
	.align	4


	//----- nvinfo : EIATTR_CUDA_API_VERSION
	.align		4
        /*0000*/ 	.byte	0x04, 0x37
        /*0002*/ 	.short	(.L_171 - .L_170)
.L_170:
        /*0004*/ 	.word	0x00000082


	//----- nvinfo : EIATTR_KPARAM_INFO
	.align		4
.L_171:
        /*0008*/ 	.byte	0x04, 0x17
        /*000a*/ 	.short	(.L_173 - .L_172)
.L_172:
        /*000c*/ 	.word	0x00000000
        /*0010*/ 	.short	0x0005
        /*0012*/ 	.short	0x0020
        /*0014*/ 	.byte	0x00, 0xf0, 0x11, 0x00


	//----- nvinfo : EIATTR_KPARAM_INFO
	.align		4
.L_173:
        /*0018*/ 	.byte	0x04, 0x17
        /*001a*/ 	.short	(.L_175 - .L_174)
.L_174:
        /*001c*/ 	.word	0x00000000
        /*0020*/ 	.short	0x0004
        /*0022*/ 	.short	0x001c
        /*0024*/ 	.byte	0x00, 0xf0, 0x11, 0x00


	//----- nvinfo : EIATTR_KPARAM_INFO
	.align		4
.L_175:
        /*0028*/ 	.byte	0x04, 0x17
        /*002a*/ 	.short	(.L_177 - .L_176)
.L_176:
        /*002c*/ 	.word	0x00000000
        /*0030*/ 	.short	0x0003
        /*0032*/ 	.short	0x0018
        /*0034*/ 	.byte	0x00, 0xf0, 0x11, 0x00


	//----- nvinfo : EIATTR_KPARAM_INFO
	.align		4
.L_177:
        /*0038*/ 	.byte	0x04, 0x17
        /*003a*/ 	.short	(.L_179 - .L_178)
.L_178:
        /*003c*/ 	.word	0x00000000
        /*0040*/ 	.short	0x0002
        /*0042*/ 	.short	0x0010
        /*0044*/ 	.byte	0x00, 0xf5, 0x21, 0x00


	//----- nvinfo : EIATTR_KPARAM_INFO
	.align		4
.L_179:
        /*0048*/ 	.byte	0x04, 0x17
        /*004a*/ 	.short	(.L_181 - .L_180)
.L_180:
        /*004c*/ 	.word	0x00000000
        /*0050*/ 	.short	0x0001
        /*0052*/ 	.short	0x0008
        /*0054*/ 	.byte	0x00, 0xf5, 0x21, 0x00


	//----- nvinfo : EIATTR_KPARAM_INFO
	.align		4
.L_181:
        /*0058*/ 	.byte	0x04, 0x17
        /*005a*/ 	.short	(.L_183 - .L_182)
.L_182:
        /*005c*/ 	.word	0x00000000
        /*0060*/ 	.short	0x0000
        /*0062*/ 	.short	0x0000
        /*0064*/ 	.byte	0x00, 0xf5, 0x21, 0x00


	//----- nvinfo : EIATTR_SPARSE_MMA_MASK
	.align		4
.L_183:
        /*0068*/ 	.byte	0x03, 0x50
        /*006a*/ 	.short	0x0000


	//----- nvinfo : EIATTR_MAXREG_COUNT
	.align		4
        /*006c*/ 	.byte	0x03, 0x1b
        /*006e*/ 	.short	0x00ff


	//----- nvinfo : EIATTR_MERCURY_ISA_VERSION
	.align		4
        /*0070*/ 	.byte	0x03, 0x5f
        /*0072*/ 	.short	0x0101


	//----- nvinfo : EIATTR_VRC_CTA_INIT_COUNT
	.align		4
        /*0074*/ 	.byte	0x02, 0x4a
	.zero		1
	.zero		1


	//----- nvinfo : EIATTR_EXIT_INSTR_OFFSETS
	.align		4
        /*0078*/ 	.byte	0x04, 0x1c
        /*007a*/ 	.short	(.L_185 - .L_184)


	//   ....[0]....
.L_184:
        /*007c*/ 	.word	0x000000d0


	//   ....[1]....
        /*0080*/ 	.word	0x00000be0


	//----- nvinfo : EIATTR_CBANK_PARAM_SIZE
	.align		4
.L_185:
        /*0084*/ 	.byte	0x03, 0x19
        /*0086*/ 	.short	0x0024


	//----- nvinfo : EIATTR_PARAM_CBANK
	.align		4
        /*0088*/ 	.byte	0x04, 0x0a
        /*008a*/ 	.short	(.L_187 - .L_186)
	.align		4
.L_186:
        /*008c*/ 	.word	index@(.nv.constant0._Z14gemm_NT_kernelPfPKfS1_iii)
        /*0090*/ 	.short	0x0380
        /*0092*/ 	.short	0x0024


	//----- nvinfo : EIATTR_SW_WAR
	.align		4
.L_187:
        /*0094*/ 	.byte	0x04, 0x36
        /*0096*/ 	.short	(.L_189 - .L_188)
.L_188:
        /*0098*/ 	.word	0x00000008
.L_189:


//--------------------- .nv.info._Z14gemm_TN_kernelPfPKfS1_iii --------------------------
	.section	.nv.info._Z14gemm_TN_kernelPfPKfS1_iii,"",@"SHT_CUDA_INFO"
	.sectionflags	@""
	.align	4


	//----- nvinfo : EIATTR_CUDA_API_VERSION
	.align		4
        /*0000*/ 	.byte	0x04, 0x37
        /*0002*/ 	.short	(.L_191 - .L_190)
.L_190:
        /*0004*/ 	.word	0x00000082


	//----- nvinfo : EIATTR_KPARAM_INFO
	.align		4
.L_191:
        /*0008*/ 	.byte	0x04, 0x17
        /*000a*/ 	.short	(.L_193 - .L_192)
.L_192:
        /*000c*/ 	.word	0x00000000
        /*0010*/ 	.short	0x0005
        /*0012*/ 	.short	0x0020
        /*0014*/ 	.byte	0x00, 0xf0, 0x11, 0x00


	//----- nvinfo : EIATTR_KPARAM_INFO
	.align		4
.L_193:
        /*0018*/ 	.byte	0x04, 0x17
        /*001a*/ 	.short	(.L_195 - .L_194)
.L_194:
        /*001c*/ 	.word	0x00000000
        /*0020*/ 	.short	0x0004
        /*0022*/ 	.short	0x001c
        /*0024*/ 	.byte	0x00, 0xf0, 0x11, 0x00


	//----- nvinfo : EIATTR_KPARAM_INFO
	.align		4
.L_195:
        /*0028*/ 	.byte	0x04, 0x17
        /*002a*/ 	.short	(.L_197 - .L_196)
.L_196:
        /*002c*/ 	.word	0x00000000
        /*0030*/ 	.short	0x0003
        /*0032*/ 	.short	0x0018
        /*0034*/ 	.byte	0x00, 0xf0, 0x11, 0x00


	//----- nvinfo : EIATTR_KPARAM_INFO
	.align		4
.L_197:
        /*0038*/ 	.byte	0x04, 0x17
        /*003a*/ 	.short	(.L_199 - .L_198)
.L_198:
        /*003c*/ 	.word	0x00000000
        /*0040*/ 	.short	0x0002
        /*0042*/ 	.short	0x0010
        /*0044*/ 	.byte	0x00, 0xf5, 0x21, 0x00


	//----- nvinfo : EIATTR_KPARAM_INFO
	.align		4
.L_199:
        /*0048*/ 	.byte	0x04, 0x17
        /*004a*/ 	.short	(.L_201 - .L_200)
.L_200:
        /*004c*/ 	.word	0x00000000
        /*0050*/ 	.short	0x0001
        /*0052*/ 	.short	0x0008
        /*0054*/ 	.byte	0x00, 0xf5, 0x21, 0x00


	//----- nvinfo : EIATTR_KPARAM_INFO
	.align		4
.L_201:
        /*0058*/ 	.byte	0x04, 0x17
        /*005a*/ 	.short	(.L_203 - .L_202)
.L_202:
        /*005c*/ 	.word	0x00000000
        /*0060*/ 	.short	0x0000
        /*0062*/ 	.short	0x0000
        /*0064*/ 	.byte	0x00, 0xf5, 0x21, 0x00


	//----- nvinfo : EIATTR_SPARSE_MMA_MASK
	.align		4
.L_203:
        /*0068*/ 	.byte	0x03, 0x50
        /*006a*/ 	.short	0x0000


	//----- nvinfo : EIATTR_MAXREG_COUNT
	.align		4
        /*006c*/ 	.byte	0x03, 0x1b
        /*006e*/ 	.short	0x00ff


	//----- nvinfo : EIATTR_MERCURY_ISA_VERSION
	.align		4
        /*0070*/ 	.byte	0x03, 0x5f
        /*0072*/ 	.short	0x0101


	//----- nvinfo : EIATTR_VRC_CTA_INIT_COUNT
	.align		4
        /*0074*/ 	.byte	0x02, 0x4a
	.zero		1
	.zero		1


	//----- nvinfo : EIATTR_EXIT_INSTR_OFFSETS
	.align		4
        /*0078*/ 	.byte	0x04, 0x1c
        /*007a*/ 	.short	(.L_205 - .L_204)


	//   ....[0]....
.L_204:
        /*007c*/ 	.word	0x000000d0


	//   ....[1]....
        /*0080*/ 	.word	0x000008b0


	//----- nvinfo : EIATTR_CBANK_PARAM_SIZE
	.align		4
.L_205:
        /*0084*/ 	.byte	0x03, 0x19
        /*0086*/ 	.short	0x0024


	//----- nvinfo : EIATTR_PARAM_CBANK
	.align		4
        /*0088*/ 	.byte	0x04, 0x0a
        /*008a*/ 	.short	(.L_207 - .L_206)
	.align		4
.L_206:
        /*008c*/ 	.word	index@(.nv.constant0._Z14gemm_TN_kernelPfPKfS1_iii)
        /*0090*/ 	.short	0x0380
        /*0092*/ 	.short	0x0024


	//----- nvinfo : EIATTR_SW_WAR
	.align		4
.L_207:
        /*0094*/ 	.byte	0x04, 0x36
        /*0096*/ 	.short	(.L_209 - .L_208)
.L_208:
        /*0098*/ 	.word	0x00000008
.L_209:


//--------------------- .nv.info._Z14gemm_NN_kernelPfPKfS1_iii --------------------------
	.section	.nv.info._Z14gemm_NN_kernelPfPKfS1_iii,"",@"SHT_CUDA_INFO"
	.sectionflags	@""
	.align	4


	//----- nvinfo : EIATTR_CUDA_API_VERSION
	.align		4
        /*0000*/ 	.byte	0x04, 0x37
        /*0002*/ 	.short	(.L_211 - .L_210)
.L_210:
        /*0004*/ 	.word	0x00000082


	//----- nvinfo : EIATTR_KPARAM_INFO
	.align		4
.L_211:
        /*0008*/ 	.byte	0x04, 0x17
        /*000a*/ 	.short	(.L_213 - .L_212)
.L_212:
        /*000c*/ 	.word	0x00000000
        /*0010*/ 	.short	0x0005
        /*0012*/ 	.short	0x0020
        /*0014*/ 	.byte	0x00, 0xf0, 0x11, 0x00


	//----- nvinfo : EIATTR_KPARAM_INFO
	.align		4
.L_213:
        /*0018*/ 	.byte	0x04, 0x17
        /*001a*/ 	.short	(.L_215 - .L_214)
.L_214:
        /*001c*/ 	.word	0x00000000
        /*0020*/ 	.short	0x0004
        /*0022*/ 	.short	0x001c
        /*0024*/ 	.byte	0x00, 0xf0, 0x11, 0x00


	//----- nvinfo : EIATTR_KPARAM_INFO
	.align		4
.L_215:
        /*0028*/ 	.byte	0x04, 0x17
        /*002a*/ 	.short	(.L_217 - .L_216)
.L_216:
        /*002c*/ 	.word	0x00000000
        /*0030*/ 	.short	0x0003
        /*0032*/ 	.short	0x0018
        /*0034*/ 	.byte	0x00, 0xf0, 0x11, 0x00


	//----- nvinfo : EIATTR_KPARAM_INFO
	.align		4
.L_217:
        /*0038*/ 	.byte	0x04, 0x17
        /*003a*/ 	.short	(.L_219 - .L_218)
.L_218:
        /*003c*/ 	.word	0x00000000
        /*0040*/ 	.short	0x0002
        /*0042*/ 	.short	0x0010
        /*0044*/ 	.byte	0x00, 0xf5, 0x21, 0x00


	//----- nvinfo : EIATTR_KPARAM_INFO
	.align		4
.L_219:
        /*0048*/ 	.byte	0x04, 0x17
        /*004a*/ 	.short	(.L_221 - .L_220)
.L_220:
        /*004c*/ 	.word	0x00000000
        /*0050*/ 	.short	0x0001
        /*0052*/ 	.short	0x0008
        /*0054*/ 	.byte	0x00, 0xf5, 0x21, 0x00


	//----- nvinfo : EIATTR_KPARAM_INFO
	.align		4
.L_221:
        /*0058*/ 	.byte	0x04, 0x17
        /*005a*/ 	.short	(.L_223 - .L_222)
.L_222:
        /*005c*/ 	.word	0x00000000
        /*0060*/ 	.short	0x0000
        /*0062*/ 	.short	0x0000
        /*0064*/ 	.byte	0x00, 0xf5, 0x21, 0x00


	//----- nvinfo : EIATTR_SPARSE_MMA_MASK
	.align		4
.L_223:
        /*0068*/ 	.byte	0x03, 0x50
        /*006a*/ 	.short	0x0000


	//----- nvinfo : EIATTR_MAXREG_COUNT
	.align		4
        /*006c*/ 	.byte	0x03, 0x1b
        /*006e*/ 	.short	0x00ff


	//----- nvinfo : EIATTR_MERCURY_ISA_VERSION
	.align		4
        /*0070*/ 	.byte	0x03, 0x5f
        /*0072*/ 	.short	0x0101


	//----- nvinfo : EIATTR_VRC_CTA_INIT_COUNT
	.align		4
        /*0074*/ 	.byte	0x02, 0x4a
	.zero		1
	.zero		1


	//----- nvinfo : EIATTR_EXIT_INSTR_OFFSETS
	.align		4
        /*0078*/ 	.byte	0x04, 0x1c
        /*007a*/ 	.short	(.L_225 - .L_224)


	//   ....[0]....
.L_224:
        /*007c*/ 	.word	0x000000d0


	//   ....[1]....
        /*0080*/ 	.word	0x000008f0


	//----- nvinfo : EIATTR_CBANK_PARAM_SIZE
	.align		4
.L_225:
        /*0084*/ 	.byte	0x03, 0x19
        /*0086*/ 	.short	0x0024


	//----- nvinfo : EIATTR_PARAM_CBANK
	.align		4
        /*0088*/ 	.byte	0x04, 0x0a
        /*008a*/ 	.short	(.L_227 - .L_226)
	.align		4
.L_226:
        /*008c*/ 	.word	index@(.nv.constant0._Z14gemm_NN_kernelPfPKfS1_iii)
        /*0090*/ 	.short	0x0380
        /*0092*/ 	.short	0x0024


	//----- nvinfo : EIATTR_SW_WAR
	.align		4
.L_227:
        /*0094*/ 	.byte	0x04, 0x36
        /*0096*/ 	.short	(.L_229 - .L_228)
.L_228:
        /*0098*/ 	.word	0x00000008
.L_229:


//--------------------- .nv.callgraph             --------------------------
	.section	.nv.callgraph,"",@"SHT_CUDA_CALLGRAPH"
	.align	4
	.sectionentsize	8
	.align		4
        /*0000*/ 	.word	0x00000000
	.align		4
        /*0004*/ 	.word	0xffffffff
	.align		4
        /*0008*/ 	.word	0x00000000
	.align		4
        /*000c*/ 	.word	0xfffffffe
	.align		4
        /*0010*/ 	.word	0x00000000
	.align		4
        /*0014*/ 	.word	0xfffffffd
	.align		4
        /*0018*/ 	.word	0x00000000
	.align		4
        /*001c*/ 	.word	0xfffffffc


//--------------------- .text._Z11copy_kernelPfPKfi --------------------------
	.section	.text._Z11copy_kernelPfPKfi,"ax",@progbits
	.align	128
        .global         _Z11copy_kernelPfPKfi
        .type           _Z11copy_kernelPfPKfi,@function
        .size           _Z11copy_kernelPfPKfi,(.L_x_32 - _Z11copy_kernelPfPKfi)
        .other          _Z11copy_kernelPfPKfi,@"STO_CUDA_ENTRY STV_DEFAULT"
_Z11copy_kernelPfPKfi:
.text._Z11copy_kernelPfPKfi:
[----:B------:R-:W-:Y:S01]  /*0000*/  LDC R1, c[0x0][0x37c] ;  /* 0x0000df00ff017b82 */ /* 0x000fe20000000800 */
[----:B------:R-:W0:Y:S07]  /*0010*/  S2R R0, SR_TID.X ;  /* 0x0000000000007919 */ /* 0x000e2e0000002100 */
[----:B------:R-:W0:Y:S01]  /*0020*/  S2UR UR4, SR_CTAID.X ;  /* 0x00000000000479c3 */ /* 0x000e220000002500 */
[----:B------:R-:W1:Y:S07]  /*0030*/  LDCU UR5, c[0x0][0x390] ;  /* 0x00007200ff0577ac */ /* 0x000e6e0008000800 */
[----:B------:R-:W0:Y:S02]  /*0040*/  LDC R7, c[0x0][0x360] ;  /* 0x0000d800ff077b82 */ /* 0x000e240000000800 */
[----:B0-----:R-:W-:-:S05]  /*0050*/  IMAD R7, R7, UR4, R0 ;  /* 0x0000000407077c24 */ /* 0x001fca000f8e0200 */
[----:B-1----:R-:W-:-:S13]  /*0060*/  ISETP.GE.AND P0, PT, R7, UR5, PT ;  /* 0x0000000507007c0c */ /* 0x002fda000bf06270 */
[----:B------:R-:W-:Y:S05]  /*0070*/  @P0 EXIT ;  /* 0x000000000000094d */ /* 0x000fea0003800000 */
[----:B------:R-:W0:Y:S01]  /*0080*/  LDC.64 R2, c[0x0][0x388] ;  /* 0x0000e200ff027b82 */ /* 0x000e220000000a00 */
[----:B------:R-:W1:Y:S07]  /*0090*/  LDCU.64 UR4, c[0x0][0x358] ;  /* 0x00006b00ff0477ac */ /* 0x000e6e0008000a00 */
[----:B------:R-:W2:Y:S01]  /*00a0*/  LDC.64 R4, c[0x0][0x380] ;  /* 0x0000e000ff047b82 */ /* 0x000ea20000000a00 */
[----:B0-----:R-:W-:-:S06]  /*00b0*/  IMAD.WIDE R2, R7, 0x4, R2 ;  /* 0x0000000407027825 */ /* 0x001fcc00078e0202 */
[----:B-1----:R-:W3:Y:S01]  /*00c0*/  LDG.E R3, desc[UR4][R2.64] ;  /* 0x0000000402037981 */ /* 0x002ee2000c1e1900 */
[----:B--2---:R-:W-:-:S05]  /*00d0*/  IMAD.WIDE R4, R7, 0x4, R4 ;  /* 0x0000000407047825 */ /* 0x004fca00078e0204 */
[----:B---3--:R-:W-:Y:S01]  /*00e0*/  STG.E desc[UR4][R4.64], R3 ;  /* 0x0000000304007986 */ /* 0x008fe2000c101904 */
[----:B------:R-:W-:Y:S05]  /*00f0*/  EXIT ;  /* 0x000000000000794d */ /* 0x000fea0003800000 */
.L_x_0:
[----:B------:R-:W-:-:S00]  /*0100*/  BRA `(.L_x_0) ;  /* 0xfffffffc00fc7947 */ /* 0x000fc0000383ffff */
[----:B------:R-:W-:-:S00]  /*0110*/  NOP ;  /* 0x0000000000007918 */ /* 0x000fc00000000000 */
        /* <DEDUP_REMOVED lines=14> */
.L_x_32:


//--------------------- .text._Z18compute_dZ2_kernelPfPKfS1_i --------------------------
	.section	.text._Z18compute_dZ2_kernelPfPKfS1_i,"ax",@progbits
	.align	128
        .global         _Z18compute_dZ2_kernelPfPKfS1_i
        .type           _Z18compute_dZ2_kernelPfPKfS1_i,@function
        .size           _Z18compute_dZ2_kernelPfPKfS1_i,(.L_x_33 - _Z18compute_dZ2_kernelPfPKfS1_i)
        .other          _Z18compute_dZ2_kernelPfPKfS1_i,@"STO_CUDA_ENTRY STV_DEFAULT"
_Z18compute_dZ2_kernelPfPKfS1_i:
.text._Z18compute_dZ2_kernelPfPKfS1_i:
        /* <DEDUP_REMOVED lines=10> */
[----:B------:R-:W2:Y:S08]  /*00a0*/  LDC.64 R4, c[0x0][0x390] ;  /* 0x0000e400ff047b82 */ /* 0x000eb00000000a00 */
[----:B------:R-:W3:Y:S01]  /*00b0*/  LDC.64 R6, c[0x0][0x380] ;  /* 0x0000e000ff067b82 */ /* 0x000ee20000000a00 */
[----:B0-----:R-:W-:-:S06]  /*00c0*/  IMAD.WIDE R2, R9, 0x4, R2 ;  /* 0x0000000409027825 */ /* 0x001fcc00078e0202 */
[----:B-1----:R-:W4:Y:S01]  /*00d0*/  LDG.E R2, desc[UR4][R2.64] ;  /* 0x0000000402027981 */ /* 0x002f22000c1e1900 */
[----:B--2---:R-:W-:-:S06]  /*00e0*/  IMAD.WIDE R4, R9, 0x4, R4 ;  /* 0x0000000409047825 */ /* 0x004fcc00078e0204 */
[----:B------:R-:W4:Y:S01]  /*00f0*/  LDG.E R5, desc[UR4][R4.64] ;  /* 0x0000000404057981 */ /* 0x000f22000c1e1900 */
[----:B---3--:R-:W-:-:S04]  /*0100*/  IMAD.WIDE R6, R9, 0x4, R6 ;  /* 0x0000000409067825 */ /* 0x008fc800078e0206 */
[----:B----4-:R-:W-:-:S05]  /*0110*/  FADD R9, R2, -R5 ;  /* 0x8000000502097221 */ /* 0x010fca0000000000 */
[----:B------:R-:W-:Y:S01]  /*0120*/  STG.E desc[UR4][R6.64], R9 ;  /* 0x0000000906007986 */ /* 0x000fe2000c101904 */
[----:B------:R-:W-:Y:S05]  /*0130*/  EXIT ;  /* 0x000000000000794d */ /* 0x000fea0003800000 */
.L_x_1:
        /* <DEDUP_REMOVED lines=12> */
.L_x_33:


//--------------------- .text._Z17sgd_update_kernelPfPKffi --------------------------
	.section	.text._Z17sgd_update_kernelPfPKffi,"ax",@progbits
	.align	128
        .global         _Z17sgd_update_kernelPfPKffi
        .type           _Z17sgd_update_kernelPfPKffi,@function
        .size           _Z17sgd_update_kernelPfPKffi,(.L_x_34 - _Z17sgd_update_kernelPfPKffi)
        .other          _Z17sgd_update_kernelPfPKffi,@"STO_CUDA_ENTRY STV_DEFAULT"
_Z17sgd_update_kernelPfPKffi:
.text._Z17sgd_update_kernelPfPKffi:
        /* <DEDUP_REMOVED lines=9> */
[----:B------:R-:W1:Y:S01]  /*0090*/  LDCU.64 UR4, c[0x0][0x358] ;  /* 0x00006b00ff0477ac */ /* 0x000e620008000a00 */
[----:B------:R-:W2:Y:S06]  /*00a0*/  LDCU UR6, c[0x0][0x390] ;  /* 0x00007200ff0677ac */ /* 0x000eac0008000800 */
[----:B------:R-:W3:Y:S01]  /*00b0*/  LDC.64 R4, c[0x0][0x380] ;  /* 0x0000e000ff047b82 */ /* 0x000ee20000000a00 */
[----:B0-----:R-:W-:-:S06]  /*00c0*/  IMAD.WIDE R2, R7, 0x4, R2 ;  /* 0x0000000407027825 */ /* 0x001fcc00078e0202 */
[----:B-1----:R-:W2:Y:S01]  /*00d0*/  LDG.E R2, desc[UR4][R2.64] ;  /* 0x0000000402027981 */ /* 0x002ea2000c1e1900 */
[----:B---3--:R-:W-:-:S05]  /*00e0*/  IMAD.WIDE R4, R7, 0x4, R4 ;  /* 0x0000000407047825 */ /* 0x008fca00078e0204 */
[----:B------:R-:W2:Y:S02]  /*00f0*/  LDG.E R7, desc[UR4][R4.64] ;  /* 0x0000000404077981 */ /* 0x000ea4000c1e1900 */
[----:B--2---:R-:W-:-:S05]  /*0100*/  FFMA R7, -R2, UR6, R7 ;  /* 0x0000000602077c23 */ /* 0x004fca0008000107 */
[----:B------:R-:W-:Y:S01]  /*0110*/  STG.E desc[UR4][R4.64], R7 ;  /* 0x0000000704007986 */ /* 0x000fe2000c101904 */
[----:B------:R-:W-:Y:S05]  /*0120*/  EXIT ;  /* 0x000000000000794d */ /* 0x000fea0003800000 */
.L_x_2:
        /* <DEDUP_REMOVED lines=13> */
.L_x_34:


//--------------------- .text._Z20relu_backward_kernelPfPKfS1_i --------------------------
	.section	.text._Z20relu_backward_kernelPfPKfS1_i,"ax",@progbits
	.align	128
        .global         _Z20relu_backward_kernelPfPKfS1_i
        .type           _Z20relu_backward_kernelPfPKfS1_i,@function
        .size           _Z20relu_backward_kernelPfPKfS1_i,(.L_x_35 - _Z20relu_backward_kernelPfPKfS1_i)
        .other          _Z20relu_backward_kernelPfPKfS1_i,@"STO_CUDA_ENTRY STV_DEFAULT"
_Z20relu_backward_kernelPfPKfS1_i:
.text._Z20relu_backward_kernelPfPKfS1_i:
        /* <DEDUP_REMOVED lines=15> */
[----:B------:R-:W2:Y:S01]  /*00f0*/  LDG.E R2, desc[UR4][R2.64] ;  /* 0x0000000402027981 */ /* 0x000ea2000c1e1900 */
[----:B---3--:R-:W-:Y:S01]  /*0100*/  IMAD.WIDE R6, R9, 0x4, R6 ;  /* 0x0000000409067825 */ /* 0x008fe200078e0206 */
[----:B----4-:R-:W-:-:S05]  /*0110*/  FSET.BF.GT.AND R11, R4, RZ, PT ;  /* 0x000000ff040b720a */ /* 0x010fca0003804000 */
[----:B--2---:R-:W-:-:S05]  /*0120*/  FMUL R11, R2, R11 ;  /* 0x0000000b020b7220 */ /* 0x004fca0000400000 */
[----:B------:R-:W-:Y:S01]  /*0130*/  STG.E desc[UR4][R6.64], R11 ;  /* 0x0000000b06007986 */ /* 0x000fe2000c101904 */
[----:B------:R-:W-:Y:S05]  /*0140*/  EXIT ;  /* 0x000000000000794d */ /* 0x000fea0003800000 */
.L_x_3:
        /* <DEDUP_REMOVED lines=11> */
.L_x_35:


//--------------------- .text._Z22sigmoid_forward_kernelPfPKfi --------------------------
	.section	.text._Z22sigmoid_forward_kernelPfPKfi,"ax",@progbits
	.align	128
        .global         _Z22sigmoid_forward_kernelPfPKfi
        .type           _Z22sigmoid_forward_kernelPfPKfi,@function
        .size           _Z22sigmoid_forward_kernelPfPKfi,(.L_x_31 - _Z22sigmoid_forward_kernelPfPKfi)
        .other          _Z22sigmoid_forward_kernelPfPKfi,@"STO_CUDA_ENTRY STV_DEFAULT"
_Z22sigmoid_forward_kernelPfPKfi:
.text._Z22sigmoid_forward_kernelPfPKfi:
        /* <DEDUP_REMOVED lines=10> */
[----:B0-----:R-:W-:-:S06]  /*00a0*/  IMAD.WIDE R4, R3, 0x4, R4 ;  /* 0x0000000403047825 */ /* 0x001fcc00078e0204 */
[----:B-1----:R-:W2:Y:S01]  /*00b0*/  LDG.E R4, desc[UR4][R4.64] ;  /* 0x0000000404047981 */ /* 0x002ea2000c1e1900 */
[----:B------:R-:W-:Y:S01]  /*00c0*/  IMAD.MOV.U32 R7, RZ, RZ, 0x3bbb989d ;  /* 0x3bbb989dff077424 */ /* 0x000fe200078e00ff */
[----:B------:R-:W-:Y:S01]  /*00d0*/  BSSY.RECONVERGENT B0, `(.L_x_4) ;  /* 0x0000015000007945 */ /* 0x000fe20003800200 */
[----:B------:R-:W-:Y:S02]  /*00e0*/  IMAD.MOV.U32 R9, RZ, RZ, 0x437c0000 ;  /* 0x437c0000ff097424 */ /* 0x000fe400078e00ff */
[----:B--2---:R-:W-:-:S04]  /*00f0*/  FFMA.SAT R0, R4, -R7, 0.5 ;  /* 0x3f00000004007423 */ /* 0x004fc80000002807 */
[----:B------:R-:W-:-:S04]  /*0100*/  FFMA.RM R0, R0, R9, 12582913 ;  /* 0x4b40000100007423 */ /* 0x000fc80000004009 */
[C---:B------:R-:W-:Y:S01]  /*0110*/  FADD R7, R0.reuse, -12583039 ;  /* 0xcb40007f00077421 */ /* 0x040fe20000000000 */
[----:B------:R-:W-:-:S03]  /*0120*/  SHF.L.U32 R0, R0, 0x17, RZ ;  /* 0x0000001700007819 */ /* 0x000fc600000006ff */
[----:B------:R-:W-:-:S04]  /*0130*/  FFMA R7, R4, -1.4426950216293334961, -R7 ;  /* 0xbfb8aa3b04077823 */ /* 0x000fc80000000807 */
[----:B------:R-:W-:-:S06]  /*0140*/  FFMA R7, R4, -1.925963033500011079e-08, R7 ;  /* 0xb2a5706004077823 */ /* 0x000fcc0000000007 */
[----:B------:R-:W0:Y:S02]  /*0150*/  MUFU.EX2 R7, R7 ;  /* 0x0000000700077308 */ /* 0x000e240000000800 */
[----:B0-----:R-:W-:-:S04]  /*0160*/  FFMA R0, R0, R7, 1 ;  /* 0x3f80000000007423 */ /* 0x001fc80000000007 */
[----:B------:R-:W-:-:S05]  /*0170*/  VIADD R2, R0, 0x1800000 ;  /* 0x0180000000027836 */ /* 0x000fca0000000000 */
[----:B------:R-:W-:-:S04]  /*0180*/  LOP3.LUT R2, R2, 0x7f800000, RZ, 0xc0, !PT ;  /* 0x7f80000002027812 */ /* 0x000fc800078ec0ff */
[----:B------:R-:W-:-:S13]  /*0190*/  ISETP.GT.U32.AND P0, PT, R2, 0x1ffffff, PT ;  /* 0x01ffffff0200780c */ /* 0x000fda0003f04070 */
[----:B------:R-:W-:Y:S05]  /*01a0*/  @P0 BRA `(.L_x_5) ;  /* 0x00000000000c0947 */ /* 0x000fea0003800000 */
[----:B------:R-:W-:-:S07]  /*01b0*/  MOV R4, 0x1d0 ;  /* 0x000001d000047802 */ /* 0x000fce0000000f00 */
[----:B------:R-:W-:Y:S05]  /*01c0*/  CALL.REL.NOINC `($__internal_0_$__cuda_sm20_rcp_rn_f32_slowpath) ;  /* 0x0000000000287944 */ /* 0x000fea0003c00000 */
[----:B------:R-:W-:Y:S05]  /*01d0*/  BRA `(.L_x_6) ;  /* 0x0000000000107947 */ /* 0x000fea0003800000 */
.L_x_5:
[----:B------:R-:W0:Y:S02]  /*01e0*/  MUFU.RCP R7, R0 ;  /* 0x0000000000077308 */ /* 0x000e240000001000 */
[----:B0-----:R-:W-:-:S04]  /*01f0*/  FFMA R2, R0, R7, -1 ;  /* 0xbf80000000027423 */ /* 0x001fc80000000007 */
[----:B------:R-:W-:-:S04]  /*0200*/  FADD.FTZ R2, -R2, -RZ ;  /* 0x800000ff02027221 */ /* 0x000fc80000010100 */
[----:B------:R-:W-:-:S07]  /*0210*/  FFMA R7, R7, R2, R7 ;  /* 0x0000000207077223 */ /* 0x000fce0000000007 */
.L_x_6:
[----:B------:R-:W-:Y:S05]  /*0220*/  BSYNC.RECONVERGENT B0 ;  /* 0x0000000000007941 */ /* 0x000fea0003800200 */
.L_x_4:
[----:B------:R-:W0:Y:S02]  /*0230*/  LDC.64 R4, c[0x0][0x380] ;  /* 0x0000e000ff047b82 */ /* 0x000e240000000a00 */
[----:B0-----:R-:W-:-:S05]  /*0240*/  IMAD.WIDE R2, R3, 0x4, R4 ;  /* 0x0000000403027825 */ /* 0x001fca00078e0204 */
[----:B------:R-:W-:Y:S01]  /*0250*/  STG.E desc[UR4][R2.64], R7 ;  /* 0x0000000702007986 */ /* 0x000fe2000c101904 */
[----:B------:R-:W-:Y:S05]  /*0260*/  EXIT ;  /* 0x000000000000794d */ /* 0x000fea0003800000 */
        .weak           $__internal_0_$__cuda_sm20_rcp_rn_f32_slowpath
        .type           $__internal_0_$__cuda_sm20_rcp_rn_f32_slowpath,@function
        .size           $__internal_0_$__cuda_sm20_rcp_rn_f32_slowpath,(.L_x_31 - $__internal_0_$__cuda_sm20_rcp_rn_f32_slowpath)
$__internal_0_$__cuda_sm20_rcp_rn_f32_slowpath:
[----:B------:R-:W-:Y:S01]  /*0270*/  IMAD.SHL.U32 R2, R0, 0x2, RZ ;  /* 0x0000000200027824 */ /* 0x000fe200078e00ff */
[----:B------:R-:W-:Y:S04]  /*0280*/  BSSY.RECONVERGENT B1, `(.L_x_7) ;  /* 0x0000030000017945 */ /* 0x000fe80003800200 */
[----:B------:R-:W-:-:S04]  /*0290*/  SHF.R.U32.HI R2, RZ, 0x18, R2 ;  /* 0x00000018ff027819 */ /* 0x000fc80000011602 */
[----:B------:R-:W-:-:S13]  /*02a0*/  ISETP.NE.U32.AND P0, PT, R2, RZ, PT ;  /* 0x000000ff0200720c */ /* 0x000fda0003f05070 */
[----:B------:R-:W-:Y:S05]  /*02b0*/  @P0 BRA `(.L_x_8) ;  /* 0x0000000000280947 */ /* 0x000fea0003800000 */
[----:B------:R-:W-:-:S04]  /*02c0*/  SHF.L.U32 R2, R0, 0x1, RZ ;  /* 0x0000000100027819 */ /* 0x000fc800000006ff */
[----:B------:R-:W-:-:S13]  /*02d0*/  ISETP.NE.AND P0, PT, R2, RZ, PT ;  /* 0x000000ff0200720c */ /* 0x000fda0003f05270 */
[----:B------:R-:W-:Y:S01]  /*02e0*/  @P0 FFMA R6, R0, 1.84467440737095516160e+19, RZ ;  /* 0x5f80000000060823 */ /* 0x000fe200000000ff */
[----:B------:R-:W-:Y:S08]  /*02f0*/  @!P0 MUFU.RCP R5, R0 ;  /* 0x0000000000058308 */ /* 0x000ff00000001000 */
[----:B------:R-:W0:Y:S02]  /*0300*/  @P0 MUFU.RCP R7, R6 ;  /* 0x0000000600070308 */ /* 0x000e240000001000 */
[----:B0-----:R-:W-:-:S04]  /*0310*/  @P0 FFMA R2, R6, R7, -1 ;  /* 0xbf80000006020423 */ /* 0x001fc80000000007 */
[----:B------:R-:W-:-:S04]  /*0320*/  @P0 FADD.FTZ R2, -R2, -RZ ;  /* 0x800000ff02020221 */ /* 0x000fc80000010100 */
[----:B------:R-:W-:-:S04]  /*0330*/  @P0 FFMA R2, R7, R2, R7 ;  /* 0x0000000207020223 */ /* 0x000fc80000000007 */
[----:B------:R-:W-:Y:S01]  /*0340*/  @P0 FFMA R5, R2, 1.84467440737095516160e+19, RZ ;  /* 0x5f80000002050823 */ /* 0x000fe200000000ff */
[----:B------:R-:W-:Y:S06]  /*0350*/  BRA `(.L_x_9) ;  /* 0x0000000000887947 */ /* 0x000fec0003800000 */
.L_x_8:
[----:B------:R-:W-:-:S05]  /*0360*/  VIADD R5, R2, 0xffffff03 ;  /* 0xffffff0302057836 */ /* 0x000fca0000000000 */
[----:B------:R-:W-:-:S13]  /*0370*/  ISETP.GT.U32.AND P0, PT, R5, 0x1, PT ;  /* 0x000000010500780c */ /* 0x000fda0003f04070 */
[----:B------:R-:W-:Y:S05]  /*0380*/  @P0 BRA `(.L_x_10) ;  /* 0x0000000000780947 */ /* 0x000fea0003800000 */
[----:B------:R-:W-:Y:S01]  /*0390*/  LOP3.LUT R6, R0, 0x7fffff, RZ, 0xc0, !PT ;  /* 0x007fffff00067812 */ /* 0x000fe200078ec0ff */
[----:B------:R-:W-:-:S03]  /*03a0*/  IMAD.MOV.U32 R10, RZ, RZ, 0x3 ;  /* 0x00000003ff0a7424 */ /* 0x000fc600078e00ff */
[----:B------:R-:W-:Y:S02]  /*03b0*/  LOP3.LUT R6, R6, 0x3f800000, RZ, 0xfc, !PT ;  /* 0x3f80000006067812 */ /* 0x000fe400078efcff */
[----:B------:R-:W-:Y:S02]  /*03c0*/  SHF.L.U32 R11, R10, R5, RZ ;  /* 0x000000050a0b7219 */ /* 0x000fe400000006ff */
[----:B------:R-:W0:Y:S02]  /*03d0*/  MUFU.RCP R7, R6 ;  /* 0x0000000600077308 */ /* 0x000e240000001000 */
[----:B0-----:R-:W-:-:S04]  /*03e0*/  FFMA R8, R6, R7, -1 ;  /* 0xbf80000006087423 */ /* 0x001fc80000000007 */
[----:B------:R-:W-:-:S04]  /*03f0*/  FADD.FTZ R8, -R8, -RZ ;  /* 0x800000ff08087221 */ /* 0x000fc80000010100 */
[CCC-:B------:R-:W-:Y:S01]  /*0400*/  FFMA.RM R9, R7.reuse, R8.reuse, R7.reuse ;  /* 0x0000000807097223 */ /* 0x1c0fe20000004007 */
[----:B------:R-:W-:-:S04]  /*0410*/  FFMA.RP R8, R7, R8, R7 ;  /* 0x0000000807087223 */ /* 0x000fc80000008007 */
[C---:B------:R-:W-:Y:S02]  /*0420*/  LOP3.LUT R7, R9.reuse, 0x7fffff, RZ, 0xc0, !PT ;  /* 0x007fffff09077812 */ /* 0x040fe400078ec0ff */
[----:B------:R-:W-:Y:S02]  /*0430*/  FSETP.NEU.FTZ.AND P0, PT, R9, R8, PT ;  /* 0x000000080900720b */ /* 0x000fe40003f1d000 */
[----:B------:R-:W-:Y:S02]  /*0440*/  LOP3.LUT R8, R7, 0x800000, RZ, 0xfc, !PT ;  /* 0x0080000007087812 */ /* 0x000fe400078efcff */
[----:B------:R-:W-:Y:S02]  /*0450*/  SEL R7, RZ, 0xffffffff, !P0 ;  /* 0xffffffffff077807 */ /* 0x000fe40004000000 */
[----:B------:R-:W-:Y:S02]  /*0460*/  LOP3.LUT R6, R11, R8, RZ, 0xc0, !PT ;  /* 0x000000080b067212 */ /* 0x000fe400078ec0ff */
[----:B------:R-:W-:-:S02]  /*0470*/  IADD3 R7, PT, PT, -R7, RZ, RZ ;  /* 0x000000ff07077210 */ /* 0x000fc40007ffe1ff */
[-C--:B------:R-:W-:Y:S02]  /*0480*/  SHF.R.U32.HI R6, RZ, R5.reuse, R6 ;  /* 0x00000005ff067219 */ /* 0x080fe40000011606 */
[----:B------:R-:W-:Y:S02]  /*0490*/  LOP3.LUT P1, RZ, R7, R5, R8, 0xf8, !PT ;  /* 0x0000000507ff7212 */ /* 0x000fe4000782f808 */
[C---:B------:R-:W-:Y:S02]  /*04a0*/  LOP3.LUT P0, RZ, R6.reuse, 0x1, RZ, 0xc0, !PT ;  /* 0x0000000106ff7812 */ /* 0x040fe4000780c0ff */
[----:B------:R-:W-:-:S04]  /*04b0*/  LOP3.LUT P2, RZ, R6, 0x2, RZ, 0xc0, !PT ;  /* 0x0000000206ff7812 */ /* 0x000fc8000784c0ff */
[----:B------:R-:W-:Y:S02]  /*04c0*/  PLOP3.LUT P0, PT, P0, P1, P2, 0xe0, 0x0 ;  /* 0x000000000000781c */ /* 0x000fe40000703c20 */
[----:B------:R-:W-:Y:S02]  /*04d0*/  LOP3.LUT P1, RZ, R0, 0x7fffff, RZ, 0xc0, !PT ;  /* 0x007fffff00ff7812 */ /* 0x000fe4000782c0ff */
[----:B------:R-:W-:-:S05]  /*04e0*/  SEL R5, RZ, 0x1, !P0 ;  /* 0x00000001ff057807 */ /* 0x000fca0004000000 */
[----:B------:R-:W-:-:S05]  /*04f0*/  IMAD.MOV R5, RZ, RZ, -R5 ;  /* 0x000000ffff057224 */ /* 0x000fca00078e0a05 */
[----:B------:R-:W-:Y:S02]  /*0500*/  ISETP.GE.AND P0, PT, R5, RZ, PT ;  /* 0x000000ff0500720c */ /* 0x000fe40003f06270 */
[----:B------:R-:W-:-:S04]  /*0510*/  IADD3 R5, PT, PT, R2, -0xfc, RZ ;  /* 0xffffff0402057810 */ /* 0x000fc80007ffe0ff */
[----:B------:R-:W-:-:S07]  /*0520*/  SHF.R.U32.HI R5, RZ, R5, R8 ;  /* 0x00000005ff057219 */ /* 0x000fce0000011608 */
[----:B------:R-:W-:-:S05]  /*0530*/  @!P0 VIADD R5, R5, 0x1 ;  /* 0x0000000105058836 */ /* 0x000fca0000000000 */
[----:B------:R-:W-:-:S04]  /*0540*/  @!P1 SHF.L.U32 R5, R5, 0x1, RZ ;  /* 0x0000000105059819 */ /* 0x000fc800000006ff */
[----:B------:R-:W-:Y:S01]  /*0550*/  LOP3.LUT R5, R5, 0x80000000, R0, 0xf8, !PT ;  /* 0x8000000005057812 */ /* 0x000fe200078ef800 */
[----:B------:R-:W-:Y:S06]  /*0560*/  BRA `(.L_x_9) ;  /* 0x0000000000047947 */ /* 0x000fec0003800000 */
.L_x_10:
[----:B------:R0:W1:Y:S02]  /*0570*/  MUFU.RCP R5, R0 ;  /* 0x0000000000057308 */ /* 0x0000640000001000 */
.L_x_9:
[----:B------:R-:W-:Y:S05]  /*0580*/  BSYNC.RECONVERGENT B1 ;  /* 0x0000000000017941 */ /* 0x000fea0003800200 */
.L_x_7:
[----:B-1----:R-:W-:Y:S02]  /*0590*/  IMAD.MOV.U32 R7, RZ, RZ, R5 ;  /* 0x000000ffff077224 */ /* 0x002fe400078e0005 */
[----:B------:R-:W-:-:S04]  /*05a0*/  HFMA2 R5, -RZ, RZ, 0, 0 ;  /* 0x00000000ff057431 */ /* 0x000fc800000001ff */
[----:B0-----:R-:W-:Y:S05]  /*05b0*/  RET.REL.NODEC R4 `(_Z22sigmoid_forward_kernelPfPKfi) ;  /* 0xfffffff804907950 */ /* 0x001fea0003c3ffff */
.L_x_11:
        /* <DEDUP_REMOVED lines=12> */
.L_x_31:


//--------------------- .text._Z19relu_forward_kernelPfPKfi --------------------------
	.section	.text._Z19relu_forward_kernelPfPKfi,"ax",@progbits
	.align	128
        .global         _Z19relu_forward_kernelPfPKfi
        .type           _Z19relu_forward_kernelPfPKfi,@function
        .size           _Z19relu_forward_kernelPfPKfi,(.L_x_37 - _Z19relu_forward_kernelPfPKfi)
        .other          _Z19relu_forward_kernelPfPKfi,@"STO_CUDA_ENTRY STV_DEFAULT"
_Z19relu_forward_kernelPfPKfi:
.text._Z19relu_forward_kernelPfPKfi:
        /* <DEDUP_REMOVED lines=13> */
[----:B--2---:R-:W-:Y:S01]  /*00d0*/  IMAD.WIDE R4, R7, 0x4, R4 ;  /* 0x0000000407047825 */ /* 0x004fe200078e0204 */
[----:B---3--:R-:W-:-:S05]  /*00e0*/  FMNMX R7, RZ, R2, !PT ;  /* 0x00000002ff077209 */ /* 0x008fca0007800000 */
[----:B------:R-:W-:Y:S01]  /*00f0*/  STG.E desc[UR4][R4.64], R7 ;  /* 0x0000000704007986 */ /* 0x000fe2000c101904 */
[----:B------:R-:W-:Y:S05]  /*0100*/  EXIT ;  /* 0x000000000000794d */ /* 0x000fea0003800000 */
.L_x_12:
        /* <DEDUP_REMOVED lines=15> */
.L_x_37:


//--------------------- .text._Z15add_bias_kernelPfPKfii --------------------------
	.section	.text._Z15add_bias_kernelPfPKfii,"ax",@progbits
	.align	128
        .global         _Z15add_bias_kernelPfPKfii
        .type           _Z15add_bias_kernelPfPKfii,@function
        .size           _Z15add_bias_kernelPfPKfii,(.L_x_38 - _Z15add_bias_kernelPfPKfii)
        .other          _Z15add_bias_kernelPfPKfii,@"STO_CUDA_ENTRY STV_DEFAULT"
_Z15add_bias_kernelPfPKfii:
.text._Z15add_bias_kernelPfPKfii:
[----:B------:R-:W-:Y:S01]  /*0000*/  LDC R1, c[0x0][0x37c] ;  /* 0x0000df00ff017b82 */ /* 0x000fe20000000800 */
[----:B------:R-:W0:Y:S07]  /*0010*/  S2R R2, SR_TID.X ;  /* 0x0000000000027919 */ /* 0x000e2e0000002100 */
[----:B------:R-:W1:Y:S01]  /*0020*/  LDC R0, c[0x0][0x364] ;  /* 0x0000d900ff007b82 */ /* 0x000e620000000800 */
[----:B------:R-:W2:Y:S01]  /*0030*/  LDCU.64 UR6, c[0x0][0x390] ;  /* 0x00007200ff0677ac */ /* 0x000ea20008000a00 */
[----:B------:R-:W1:Y:S06]  /*0040*/  S2R R3, SR_TID.Y ;  /* 0x0000000000037919 */ /* 0x000e6c0000002200 */
[----:B------:R-:W0:Y:S08]  /*0050*/  S2UR UR5, SR_CTAID.X ;  /* 0x00000000000579c3 */ /* 0x000e300000002500 */
[----:B------:R-:W0:Y:S08]  /*0060*/  LDC R7, c[0x0][0x360] ;  /* 0x0000d800ff077b82 */ /* 0x000e300000000800 */
[----:B------:R-:W1:Y:S01]  /*0070*/  S2UR UR4, SR_CTAID.Y ;  /* 0x00000000000479c3 */ /* 0x000e620000002600 */
[----:B0-----:R-:W-:-:S05]  /*0080*/  IMAD R7, R7, UR5, R2 ;  /* 0x0000000507077c24 */ /* 0x001fca000f8e0202 */
[----:B--2---:R-:W-:Y:S01]  /*0090*/  ISETP.GE.AND P0, PT, R7, UR7, PT ;  /* 0x0000000707007c0c */ /* 0x004fe2000bf06270 */
[----:B-1----:R-:W-:-:S05]  /*00a0*/  IMAD R0, R0, UR4, R3 ;  /* 0x0000000400007c24 */ /* 0x002fca000f8e0203 */
[----:B------:R-:W-:-:S13]  /*00b0*/  ISETP.GE.OR P0, PT, R0, UR6, P0 ;  /* 0x0000000600007c0c */ /* 0x000fda0008706670 */
[----:B------:R-:W-:Y:S05]  /*00c0*/  @P0 EXIT ;  /* 0x000000000000094d */ /* 0x000fea0003800000 */
[----:B------:R-:W0:Y:S01]  /*00d0*/  LDC.64 R2, c[0x0][0x388] ;  /* 0x0000e200ff027b82 */ /* 0x000e220000000a00 */
[----:B------:R-:W1:Y:S01]  /*00e0*/  LDCU.64 UR4, c[0x0][0x358] ;  /* 0x00006b00ff0477ac */ /* 0x000e620008000a00 */
[----:B------:R-:W-:-:S06]  /*00f0*/  IMAD R9, R0, UR7, R7 ;  /* 0x0000000700097c24 */ /* 0x000fcc000f8e0207 */
[----:B------:R-:W2:Y:S01]  /*0100*/  LDC.64 R4, c[0x0][0x380] ;  /* 0x0000e000ff047b82 */ /* 0x000ea20000000a00 */
[----:B0-----:R-:W-:-:S06]  /*0110*/  IMAD.WIDE R2, R7, 0x4, R2 ;  /* 0x0000000407027825 */ /* 0x001fcc00078e0202 */
[----:B-1----:R-:W3:Y:S01]  /*0120*/  LDG.E R2, desc[UR4][R2.64] ;  /* 0x0000000402027981 */ /* 0x002ee2000c1e1900 */
[----:B--2---:R-:W-:-:S05]  /*0130*/  IMAD.WIDE R4, R9, 0x4, R4 ;  /* 0x0000000409047825 */ /* 0x004fca00078e0204 */
[----:B------:R-:W3:Y:S02]  /*0140*/  LDG.E R7, desc[UR4][R4.64] ;  /* 0x0000000404077981 */ /* 0x000ee4000c1e1900 */
[----:B---3--:R-:W-:-:S05]  /*0150*/  FADD R7, R2, R7 ;  /* 0x0000000702077221 */ /* 0x008fca0000000000 */
[----:B------:R-:W-:Y:S01]  /*0160*/  STG.E desc[UR4][R4.64], R7 ;  /* 0x0000000704007986 */ /* 0x000fe2000c101904 */
[----:B------:R-:W-:Y:S05]  /*0170*/  EXIT ;  /* 0x000000000000794d */ /* 0x000fea0003800000 */
.L_x_13:
        /* <DEDUP_REMOVED lines=16> */
.L_x_38:


//--------------------- .text._Z14gemm_NT_kernelPfPKfS1_iii --------------------------
	.section	.text._Z14gemm_NT_kernelPfPKfS1_iii,"ax",@progbits
	.align	128
        .global         _Z14gemm_NT_kernelPfPKfS1_iii
        .type           _Z14gemm_NT_kernelPfPKfS1_iii,@function
        .size           _Z14gemm_NT_kernelPfPKfS1_iii,(.L_x_39 - _Z14gemm_NT_kernelPfPKfS1_iii)
        .other          _Z14gemm_NT_kernelPfPKfS1_iii,@"STO_CUDA_ENTRY STV_DEFAULT"
_Z14gemm_NT_kernelPfPKfS1_iii:
.text._Z14gemm_NT_kernelPfPKfS1_iii:
[----:B------:R-:W-:Y:S01]  /*0000*/  LDC R1, c[0x0][0x37c] ;  /* 0x0000df00ff017b82 */ /* 0x000fe20000000800 */
[----:B------:R-:W0:Y:S07]  /*0010*/  S2R R3, SR_TID.X ;  /* 0x0000000000037919 */ /* 0x000e2e0000002100 */
[----:B------:R-:W1:Y:S01]  /*0020*/  LDC R7, c[0x0][0x364] ;  /* 0x0000d900ff077b82 */ /* 0x000e620000000800 */
[----:B------:R-:W2:Y:S01]  /*0030*/  LDCU UR11, c[0x0][0x3a0] ;  /* 0x00007400ff0b77ac */ /* 0x000ea20008000800 */
[----:B------:R-:W1:Y:S01]  /*0040*/  S2R R2, SR_TID.Y ;  /* 0x0000000000027919 */ /* 0x000e620000002200 */
[----:B------:R-:W3:Y:S05]  /*0050*/  LDCU UR6, c[0x0][0x398] ;  /* 0x00007300ff0677ac */ /* 0x000eea0008000800 */
[----:B------:R-:W0:Y:S08]  /*0060*/  S2UR UR5, SR_CTAID.X ;  /* 0x00000000000579c3 */ /* 0x000e300000002500 */
[----:B------:R-:W0:Y:S08]  /*0070*/  LDC R0, c[0x0][0x360] ;  /* 0x0000d800ff007b82 */ /* 0x000e300000000800 */
[----:B------:R-:W1:Y:S01]  /*0080*/  S2UR UR4, SR_CTAID.Y ;  /* 0x00000000000479c3 */ /* 0x000e620000002600 */
[----:B0-----:R-:W-:-:S05]  /*0090*/  IMAD R0, R0, UR5, R3 ;  /* 0x0000000500007c24 */ /* 0x001fca000f8e0203 */
[----:B--2---:R-:W-:Y:S01]  /*00a0*/  ISETP.GE.AND P0, PT, R0, UR11, PT ;  /* 0x0000000b00007c0c */ /* 0x004fe2000bf06270 */
[----:B-1----:R-:W-:-:S05]  /*00b0*/  IMAD R7, R7, UR4, R2 ;  /* 0x0000000407077c24 */ /* 0x002fca000f8e0202 */
[----:B---3--:R-:W-:-:S13]  /*00c0*/  ISETP.GE.OR P0, PT, R7, UR6, P0 ;  /* 0x0000000607007c0c */ /* 0x008fda0008706670 */
[----:B------:R-:W-:Y:S05]  /*00d0*/  @P0 EXIT ;  /* 0x000000000000094d */ /* 0x000fea0003800000 */
[----:B------:R-:W0:Y:S01]  /*00e0*/  LDCU UR7, c[0x0][0x39c] ;  /* 0x00007380ff0777ac */ /* 0x000e220008000800 */
[----:B------:R-:W-:Y:S01]  /*00f0*/  HFMA2 R14, -RZ, RZ, 0, 0 ;  /* 0x00000000ff0e7431 */ /* 0x000fe200000001ff */
[----:B------:R-:W1:Y:S01]  /*0100*/  LDCU.64 UR12, c[0x0][0x358] ;  /* 0x00006b00ff0c77ac */ /* 0x000e620008000a00 */
[----:B0-----:R-:W-:-:S09]  /*0110*/  UISETP.GE.AND UP0, UPT, UR7, 0x1, UPT ;  /* 0x000000010700788c */ /* 0x001fd2000bf06270 */
[----:B-1----:R-:W-:Y:S05]  /*0120*/  BRA.U !UP0, `(.L_x_14) ;  /* 0x00000009089c7547 */ /* 0x002fea000b800000 */
[----:B------:R-:W-:Y:S02]  /*0130*/  UISETP.GE.U32.AND UP1, UPT, UR7, 0x10, UPT ;  /* 0x000000100700788c */ /* 0x000fe4000bf26070 */
[----:B------:R-:W-:Y:S01]  /*0140*/  IMAD R8, R7, UR7, RZ ;  /* 0x0000000707087c24 */ /* 0x000fe2000f8e02ff */
[----:B------:R-:W-:Y:S02]  /*0150*/  ULOP3.LUT UR10, UR7, 0xf, URZ, 0xc0, !UPT ;  /* 0x0000000f070a7892 */ /* 0x000fe4000f8ec0ff */
[----:B------:R-:W-:Y:S01]  /*0160*/  IMAD R9, R0, UR7, RZ ;  /* 0x0000000700097c24 */ /* 0x000fe2000f8e02ff */
[----:B------:R-:W-:Y:S01]  /*0170*/  MOV R14, RZ ;  /* 0x000000ff000e7202 */ /* 0x000fe20000000f00 */
[----:B------:R-:W-:Y:S01]  /*0180*/  UMOV UR4, URZ ;  /* 0x000000ff00047c82 */ /* 0x000fe20008000000 */
[----:B------:R-:W-:Y:S01]  /*0190*/  UISETP.NE.AND UP0, UPT, UR10, URZ, UPT ;  /* 0x000000ff0a00728c */ /* 0x000fe2000bf05270 */
[----:B------:R-:W-:Y:S10]  /*01a0*/  BRA.U !UP1, `(.L_x_15) ;  /* 0x0000000509107547 */ /* 0x000ff4000b800000 */
[----:B------:R-:W0:Y:S01]  /*01b0*/  LDC.64 R2, c[0x0][0x388] ;  /* 0x0000e200ff027b82 */ /* 0x000e220000000a00 */
[----:B------:R-:W1:Y:S01]  /*01c0*/  LDCU.64 UR8, c[0x0][0x390] ;  /* 0x00007200ff0877ac */ /* 0x000e620008000a00 */
[----:B------:R-:W-:Y:S02]  /*01d0*/  MOV R14, RZ ;  /* 0x000000ff000e7202 */ /* 0x000fe40000000f00 */
[----:B------:R-:W-:Y:S01]  /*01e0*/  MOV R6, R9 ;  /* 0x0000000900067202 */ /* 0x000fe20000000f00 */
[----:B------:R-:W-:Y:S02]  /*01f0*/  ULOP3.LUT UR4, UR7, 0x7ffffff0, URZ, 0xc0, !UPT ;  /* 0x7ffffff007047892 */ /* 0x000fe4000f8ec0ff */
[----:B-1----:R-:W-:Y:S02]  /*0200*/  UIADD3 UR5, UP1, UPT, UR8, 0x20, URZ ;  /* 0x0000002008057890 */ /* 0x002fe4000ff3e0ff */
[----:B------:R-:W-:Y:S02]  /*0210*/  UIADD3 UR8, UPT, UPT, -UR4, URZ, URZ ;  /* 0x000000ff04087290 */ /* 0x000fe4000fffe1ff */
[----:B------:R-:W-:Y:S01]  /*0220*/  UIADD3.X UR6, UPT, UPT, URZ, UR9, URZ, UP1, !UPT ;  /* 0x00000009ff067290 */ /* 0x000fe20008ffe4ff */
[----:B0-----:R-:W-:-:S03]  /*0230*/  IMAD.WIDE.U32 R2, R8, 0x4, R2 ;  /* 0x0000000408027825 */ /* 0x001fc600078e0002 */
[----:B------:R-:W-:-:S04]  /*0240*/  IADD3 R4, P0, PT, R2, 0x20, RZ ;  /* 0x0000002002047810 */ /* 0x000fc80007f1e0ff */
[----:B------:R-:W-:-:S09]  /*0250*/  IADD3.X R5, PT, PT, RZ, R3, RZ, P0, !PT ;  /* 0x00000003ff057210 */ /* 0x000fd200007fe4ff */
.L_x_16:
[----:B------:R-:W-:Y:S01]  /*0260*/  MOV R2, UR5 ;  /* 0x0000000500027c02 */ /* 0x000fe20008000f00 */
[----:B------:R-:W2:Y:S01]  /*0270*/  LDG.E R15, desc[UR12][R4.64+-0x20] ;  /* 0xffffe00c040f7981 */ /* 0x000ea2000c1e1900 */
[----:B------:R-:W-:-:S03]  /*0280*/  MOV R3, UR6 ;  /* 0x0000000600037c02 */ /* 0x000fc60008000f00 */
[----:B------:R-:W3:Y:S01]  /*0290*/  LDG.E R17, desc[UR12][R4.64+-0x1c] ;  /* 0xffffe40c04117981 */ /* 0x000ee2000c1e1900 */
[----:B------:R-:W-:-:S03]  /*02a0*/  IMAD.WIDE R2, R6, 0x4, R2 ;  /* 0x0000000406027825 */ /* 0x000fc600078e0202 */
[----:B------:R-:W4:Y:S04]  /*02b0*/  LDG.E R19, desc[UR12][R4.64+-0x18] ;  /* 0xffffe80c04137981 */ /* 0x000f28000c1e1900 */
[----:B------:R-:W2:Y:S04]  /*02c0*/  LDG.E R16, desc[UR12][R2.64+-0x20] ;  /* 0xffffe00c02107981 */ /* 0x000ea8000c1e1900 */
[----:B------:R-:W3:Y:S04]  /*02d0*/  LDG.E R24, desc[UR12][R2.64+-0x1c] ;  /* 0xffffe40c02187981 */ /* 0x000ee8000c1e1900 */
[----:B------:R-:W4:Y:S04]  /*02e0*/  LDG.E R18, desc[UR12][R2.64+-0x18] ;  /* 0xffffe80c02127981 */ /* 0x000f28000c1e1900 */
[----:B------:R-:W5:Y:S04]  /*02f0*/  LDG.E R20, desc[UR12][R4.64+-0x14] ;  /* 0xffffec0c04147981 */ /* 0x000f68000c1e1900 */
        /* <DEDUP_REMOVED lines=8> */
[----:B------:R-:W5:Y:S01]  /*0380*/  LDG.E R26, desc[UR12][R4.64+0x1c] ;  /* 0x00001c0c041a7981 */ /* 0x000f62000c1e1900 */
[----:B--2---:R-:W-:-:S03]  /*0390*/  FFMA R16, R15, R16, R14 ;  /* 0x000000100f107223 */ /* 0x004fc6000000000e */
[----:B------:R-:W2:Y:S01]  /*03a0*/  LDG.E R15, desc[UR12][R4.64+-0x4] ;  /* 0xfffffc0c040f7981 */ /* 0x000ea2000c1e1900 */
[----:B---3--:R-:W-:-:S03]  /*03b0*/  FFMA R24, R17, R24, R16 ;  /* 0x0000001811187223 */ /* 0x008fc60000000010 */
[----:B------:R-:W2:Y:S01]  /*03c0*/  LDG.E R14, desc[UR12][R2.64+-0x4] ;  /* 0xfffffc0c020e7981 */ /* 0x000ea2000c1e1900 */
[----:B----4-:R-:W-:-:S03]  /*03d0*/  FFMA R25, R19, R18, R24 ;  /* 0x0000001213197223 */ /* 0x010fc60000000018 */
[----:B------:R-:W3:Y:S04]  /*03e0*/  LDG.E R16, desc[UR12][R4.64] ;  /* 0x0000000c04107981 */ /* 0x000ee8000c1e1900 */
[----:B------:R-:W3:Y:S01]  /*03f0*/  LDG.E R17, desc[UR12][R2.64] ;  /* 0x0000000c02117981 */ /* 0x000ee2000c1e1900 */
[----:B-----5:R-:W-:-:S03]  /*0400*/  FFMA R25, R20, R21, R25 ;  /* 0x0000001514197223 */ /* 0x020fc60000000019 */
[----:B------:R-:W4:Y:S04]  /*0410*/  LDG.E R18, desc[UR12][R4.64+0x4] ;  /* 0x0000040c04127981 */ /* 0x000f28000c1e1900 */
[----:B------:R-:W4:Y:S01]  /*0420*/  LDG.E R19, desc[UR12][R2.64+0x4] ;  /* 0x0000040c02137981 */ /* 0x000f22000c1e1900 */
[----:B------:R-:W-:-:S03]  /*0430*/  FFMA R25, R22, R23, R25 ;  /* 0x0000001716197223 */ /* 0x000fc60000000019 */
[----:B------:R-:W5:Y:S04]  /*0440*/  LDG.E R20, desc[UR12][R4.64+0x8] ;  /* 0x0000080c04147981 */ /* 0x000f68000c1e1900 */
[----:B------:R-:W5:Y:S01]  /*0450*/  LDG.E R21, desc[UR12][R2.64+0x8] ;  /* 0x0000080c02157981 */ /* 0x000f62000c1e1900 */
[----:B------:R-:W-:-:S03]  /*0460*/  FFMA R25, R10, R11, R25 ;  /* 0x0000000b0a197223 */ /* 0x000fc60000000019 */
[----:B------:R-:W5:Y:S04]  /*0470*/  LDG.E R22, desc[UR12][R4.64+0xc] ;  /* 0x00000c0c04167981 */ /* 0x000f68000c1e1900 */
[----:B------:R-:W5:Y:S04]  /*0480*/  LDG.E R23, desc[UR12][R2.64+0xc] ;  /* 0x00000c0c02177981 */ /* 0x000f68000c1e1900 */
[----:B------:R-:W5:Y:S01]  /*0490*/  LDG.E R10, desc[UR12][R4.64+0x10] ;  /* 0x0000100c040a7981 */ /* 0x000f62000c1e1900 */
[----:B------:R-:W-:-:S03]  /*04a0*/  FFMA R28, R12, R13, R25 ;  /* 0x0000000d0c1c7223 */ /* 0x000fc60000000019 */
[----:B------:R-:W5:Y:S04]  /*04b0*/  LDG.E R11, desc[UR12][R2.64+0x10] ;  /* 0x0000100c020b7981 */ /* 0x000f68000c1e1900 */
[----:B------:R-:W5:Y:S04]  /*04c0*/  LDG.E R24, desc[UR12][R4.64+0x14] ;  /* 0x0000140c04187981 */ /* 0x000f68000c1e1900 */
[----:B------:R-:W5:Y:S04]  /*04d0*/  LDG.E R25, desc[UR12][R2.64+0x14] ;  /* 0x0000140c02197981 */ /* 0x000f68000c1e1900 */
[----:B------:R0:W5:Y:S04]  /*04e0*/  LDG.E R13, desc[UR12][R4.64+0x18] ;  /* 0x0000180c040d7981 */ /* 0x000168000c1e1900 */
[----:B------:R-:W5:Y:S01]  /*04f0*/  LDG.E R12, desc[UR12][R2.64+0x18] ;  /* 0x0000180c020c7981 */ /* 0x000f62000c1e1900 */
[----:B------:R-:W-:-:S04]  /*0500*/  UIADD3 UR8, UPT, UPT, UR8, 0x10, URZ ;  /* 0x0000001008087890 */ /* 0x000fc8000fffe0ff */
[----:B------:R-:W-:Y:S01]  /*0510*/  UISETP.NE.AND UP1, UPT, UR8, URZ, UPT ;  /* 0x000000ff0800728c */ /* 0x000fe2000bf25270 */
[----:B0-----:R-:W-:Y:S02]  /*0520*/  IADD3 R4, P0, PT, R4, 0x40, RZ ;  /* 0x0000004004047810 */ /* 0x001fe40007f1e0ff */
[----:B------:R-:W-:Y:S02]  /*0530*/  IADD3 R6, PT, PT, R6, 0x10, RZ ;  /* 0x0000001006067810 */ /* 0x000fe40007ffe0ff */
[----:B------:R-:W-:Y:S01]  /*0540*/  IADD3.X R5, PT, PT, RZ, R5, RZ, P0, !PT ;  /* 0x00000005ff057210 */ /* 0x000fe200007fe4ff */
[----:B--2---:R-:W-:-:S04]  /*0550*/  FFMA R15, R15, R14, R28 ;  /* 0x0000000e0f0f7223 */ /* 0x004fc8000000001c */
[----:B---3--:R-:W-:-:S04]  /*0560*/  FFMA R15, R16, R17, R15 ;  /* 0x00000011100f7223 */ /* 0x008fc8000000000f */
[----:B----4-:R-:W-:-:S04]  /*0570*/  FFMA R15, R18, R19, R15 ;  /* 0x00000013120f7223 */ /* 0x010fc8000000000f */
[----:B-----5:R-:W-:-:S04]  /*0580*/  FFMA R15, R20, R21, R15 ;  /* 0x00000015140f7223 */ /* 0x020fc8000000000f */
[----:B------:R-:W-:-:S04]  /*0590*/  FFMA R15, R22, R23, R15 ;  /* 0x00000017160f7223 */ /* 0x000fc8000000000f */
[----:B------:R-:W-:-:S04]  /*05a0*/  FFMA R11, R10, R11, R15 ;  /* 0x0000000b0a0b7223 */ /* 0x000fc8000000000f */
[----:B------:R-:W-:-:S04]  /*05b0*/  FFMA R24, R24, R25, R11 ;  /* 0x0000001918187223 */ /* 0x000fc8000000000b */
[----:B------:R-:W-:-:S04]  /*05c0*/  FFMA R13, R13, R12, R24 ;  /* 0x0000000c0d0d7223 */ /* 0x000fc80000000018 */
[----:B------:R-:W-:Y:S01]  /*05d0*/  FFMA R14, R26, R27, R13 ;  /* 0x0000001b1a0e7223 */ /* 0x000fe2000000000d */
[----:B------:R-:W-:Y:S06]  /*05e0*/  BRA.U UP1, `(.L_x_16) ;  /* 0xfffffffd011c7547 */ /* 0x000fec000b83ffff */
.L_x_15:
[----:B------:R-:W-:Y:S05]  /*05f0*/  BRA.U !UP0, `(.L_x_14) ;  /* 0x0000000508687547 */ /* 0x000fea000b800000 */
[----:B------:R-:W-:Y:S02]  /*0600*/  UISETP.GE.U32.AND UP0, UPT, UR10, 0x8, UPT ;  /* 0x000000080a00788c */ /* 0x000fe4000bf06070 */
[----:B------:R-:W-:-:S04]  /*0610*/  ULOP3.LUT UR6, UR7, 0x7, URZ, 0xc0, !UPT ;  /* 0x0000000707067892 */ /* 0x000fc8000f8ec0ff */
[----:B------:R-:W-:-:S03]  /*0620*/  UISETP.NE.AND UP1, UPT, UR6, URZ, UPT ;  /* 0x000000ff0600728c */ /* 0x000fc6000bf25270 */
[----:B------:R-:W-:Y:S08]  /*0630*/  BRA.U !UP0, `(.L_x_17) ;  /* 0x0000000108907547 */ /* 0x000ff0000b800000 */
[----:B------:R-:W0:Y:S01]  /*0640*/  LDC.64 R10, c[0x0][0x388] ;  /* 0x0000e200ff0a7b82 */ /* 0x000e220000000a00 */
[----:B------:R-:W1:Y:S01]  /*0650*/  LDCU.64 UR8, c[0x0][0x388] ;  /* 0x00007100ff0877ac */ /* 0x000e620008000a00 */
[C---:B------:R-:W-:Y:S02]  /*0660*/  IADD3 R3, PT, PT, R8.reuse, UR4, RZ ;  /* 0x0000000408037c10 */ /* 0x040fe4000fffe0ff */
[----:B------:R-:W-:Y:S02]  /*0670*/  IADD3 R6, P0, PT, R8, UR4, RZ ;  /* 0x0000000408067c10 */ /* 0x000fe4000ff1e0ff */
[----:B------:R-:W-:Y:S02]  /*0680*/  IADD3 R13, PT, PT, R9, UR4, RZ ;  /* 0x00000004090d7c10 */ /* 0x000fe4000fffe0ff */
[----:B------:R-:W2:Y:S01]  /*0690*/  LDC.64 R4, c[0x0][0x390] ;  /* 0x0000e400ff047b82 */ /* 0x000ea20000000a00 */
[----:B0-----:R-:W-:Y:S01]  /*06a0*/  IMAD.WIDE.U32 R10, R3, 0x4, R10 ;  /* 0x00000004030a7825 */ /* 0x001fe200078e000a */
[----:B------:R-:W-:-:S02]  /*06b0*/  IADD3.X R3, PT, PT, RZ, RZ, RZ, P0, !PT ;  /* 0x000000ffff037210 */ /* 0x000fc400007fe4ff */
[C---:B-1----:R-:W-:Y:S02]  /*06c0*/  LEA R2, P0, R6.reuse, UR8, 0x2 ;  /* 0x0000000806027c11 */ /* 0x042fe4000f8010ff */
[----:B------:R-:W3:Y:S02]  /*06d0*/  LDG.E R15, desc[UR12][R10.64] ;  /* 0x0000000c0a0f7981 */ /* 0x000ee4000c1e1900 */
[----:B------:R-:W-:Y:S01]  /*06e0*/  LEA.HI.X R3, R6, UR9, R3, 0x2, P0 ;  /* 0x0000000906037c11 */ /* 0x000fe200080f1403 */
[----:B--2---:R-:W-:-:S04]  /*06f0*/  IMAD.WIDE R4, R13, 0x4, R4 ;  /* 0x000000040d047825 */ /* 0x004fc800078e0204 */
[----:B------:R-:W2:Y:S04]  /*0700*/  LDG.E R18, desc[UR12][R2.64+0x4] ;  /* 0x0000040c02127981 */ /* 0x000ea8000c1e1900 */
[----:B------:R-:W3:Y:S04]  /*0710*/  LDG.E R16, desc[UR12][R4.64] ;  /* 0x0000000c04107981 */ /* 0x000ee8000c1e1900 */
[----:B------:R-:W2:Y:S04]  /*0720*/  LDG.E R17, desc[UR12][R4.64+0x4] ;  /* 0x0000040c04117981 */ /* 0x000ea8000c1e1900 */
[----:B------:R-:W4:Y:S04]  /*0730*/  LDG.E R19, desc[UR12][R4.64+0x8] ;  /* 0x0000080c04137981 */ /* 0x000f28000c1e1900 */
        /* <DEDUP_REMOVED lines=11> */
[----:B------:R-:W-:Y:S01]  /*07f0*/  UIADD3 UR4, UPT, UPT, UR4, 0x8, URZ ;  /* 0x0000000804047890 */ /* 0x000fe2000fffe0ff */
[----:B---3--:R-:W-:-:S04]  /*0800*/  FFMA R15, R15, R16, R14 ;  /* 0x000000100f0f7223 */ /* 0x008fc8000000000e */
[----:B--2---:R-:W-:-:S04]  /*0810*/  FFMA R15, R18, R17, R15 ;  /* 0x00000011120f7223 */ /* 0x004fc8000000000f */
[----:B----4-:R-:W-:-:S04]  /*0820*/  FFMA R15, R20, R19, R15 ;  /* 0x00000013140f7223 */ /* 0x010fc8000000000f */
[----:B-----5:R-:W-:-:S04]  /*0830*/  FFMA R15, R22, R21, R15 ;  /* 0x00000015160f7223 */ /* 0x020fc8000000000f */
[----:B------:R-:W-:-:S04]  /*0840*/  FFMA R15, R24, R23, R15 ;  /* 0x00000017180f7223 */ /* 0x000fc8000000000f */
[----:B------:R-:W-:-:S04]  /*0850*/  FFMA R13, R12, R13, R15 ;  /* 0x0000000d0c0d7223 */ /* 0x000fc8000000000f */
[----:B------:R-:W-:-:S04]  /*0860*/  FFMA R11, R6, R11, R13 ;  /* 0x0000000b060b7223 */ /* 0x000fc8000000000d */
[----:B------:R-:W-:-:S07]  /*0870*/  FFMA R14, R10, R25, R11 ;  /* 0x000000190a0e7223 */ /* 0x000fce000000000b */
.L_x_17:
        /* <DEDUP_REMOVED lines=13> */
[----:B-1----:R-:W-:-:S03]  /*0950*/  LEA R2, P0, R6, UR6, 0x2 ;  /* 0x0000000606027c11 */ /* 0x002fc6000f8010ff */
[----:B------:R-:W3:Y:S01]  /*0960*/  LDG.E R11, desc[UR12][R10.64] ;  /* 0x0000000c0a0b7981 */ /* 0x000ee2000c1e1900 */
        /* <DEDUP_REMOVED lines=8> */
[----:B------:R-:W5:Y:S01]  /*09f0*/  LDG.E R18, desc[UR12][R4.64+0xc] ;  /* 0x00000c0c04127981 */ /* 0x000f62000c1e1900 */
[----:B------:R-:W-:Y:S01]  /*0a00*/  UIADD3 UR4, UPT, UPT, UR4, 0x4, URZ ;  /* 0x0000000404047890 */ /* 0x000fe2000fffe0ff */
[----:B---3--:R-:W-:-:S04]  /*0a10*/  FFMA R6, R11, R6, R14 ;  /* 0x000000060b067223 */ /* 0x008fc8000000000e */
[----:B--2---:R-:W-:-:S04]  /*0a20*/  FFMA R6, R13, R12, R6 ;  /* 0x0000000c0d067223 */ /* 0x004fc80000000006 */
[----:B----4-:R-:W-:-:S04]  /*0a30*/  FFMA R6, R15, R16, R6 ;  /* 0x000000100f067223 */ /* 0x010fc80000000006 */
[----:B-----5:R-:W-:-:S07]  /*0a40*/  FFMA R14, R17, R18, R6 ;  /* 0x00000012110e7223 */ /* 0x020fce0000000006 */
.L_x_18:
[----:B------:R-:W-:Y:S05]  /*0a50*/  BRA.U !UP1, `(.L_x_14) ;  /* 0x0000000109507547 */ /* 0x000fea000b800000 */
[----:B------:R-:W0:Y:S01]  /*0a60*/  LDC.64 R4, c[0x0][0x388] ;  /* 0x0000e200ff047b82 */ /* 0x000e220000000a00 */
[----:B------:R-:W-:Y:S01]  /*0a70*/  IADD3 R11, PT, PT, R8, UR4, RZ ;  /* 0x00000004080b7c10 */ /* 0x000fe2000fffe0ff */
[----:B------:R-:W-:-:S06]  /*0a80*/  UIADD3 UR5, UPT, UPT, -UR5, URZ, URZ ;  /* 0x000000ff05057290 */ /* 0x000fcc000fffe1ff */
[----:B------:R-:W1:Y:S01]  /*0a90*/  LDC.64 R2, c[0x0][0x390] ;  /* 0x0000e400ff027b82 */ /* 0x000e620000000a00 */
[----:B0-----:R-:W-:Y:S01]  /*0aa0*/  IMAD.WIDE.U32 R4, R11, 0x4, R4 ;  /* 0x000000040b047825 */ /* 0x001fe200078e0004 */
[----:B------:R-:W-:Y:S02]  /*0ab0*/  IADD3 R11, PT, PT, R9, UR4, RZ ;  /* 0x00000004090b7c10 */ /* 0x000fe4000fffe0ff */
[----:B------:R-:W-:Y:S02]  /*0ac0*/  MOV R6, R4 ;  /* 0x0000000400067202 */ /* 0x000fe40000000f00 */
[----:B------:R-:W-:-:S07]  /*0ad0*/  MOV R13, R5 ;  /* 0x00000005000d7202 */ /* 0x000fce0000000f00 */
.L_x_19:
[----:B-1----:R-:W-:Y:S01]  /*0ae0*/  IMAD.WIDE R4, R11, 0x4, R2 ;  /* 0x000000040b047825 */ /* 0x002fe200078e0202 */
[----:B------:R-:W-:Y:S02]  /*0af0*/  MOV R9, R13 ;  /* 0x0000000d00097202 */ /* 0x000fe40000000f00 */
[----:B------:R-:W-:-:S03]  /*0b00*/  MOV R8, R6 ;  /* 0x0000000600087202 */ /* 0x000fc60000000f00 */
[----:B------:R-:W2:Y:S04]  /*0b10*/  LDG.E R4, desc[UR12][R4.64] ;  /* 0x0000000c04047981 */ /* 0x000ea8000c1e1900 */
[----:B------:R-:W2:Y:S01]  /*0b20*/  LDG.E R9, desc[UR12][R8.64] ;  /* 0x0000000c08097981 */ /* 0x000ea2000c1e1900 */
[----:B------:R-:W-:Y:S01]  /*0b30*/  UIADD3 UR5, UPT, UPT, UR5, 0x1, URZ ;  /* 0x0000000105057890 */ /* 0x000fe2000fffe0ff */
[----:B------:R-:W-:Y:S02]  /*0b40*/  IADD3 R6, P0, PT, R6, 0x4, RZ ;  /* 0x0000000406067810 */ /* 0x000fe40007f1e0ff */
[----:B------:R-:W-:Y:S01]  /*0b50*/  IADD3 R11, PT, PT, R11, 0x1, RZ ;  /* 0x000000010b0b7810 */ /* 0x000fe20007ffe0ff */
[----:B------:R-:W-:Y:S01]  /*0b60*/  UISETP.NE.AND UP0, UPT, UR5, URZ, UPT ;  /* 0x000000ff0500728c */ /* 0x000fe2000bf05270 */
[----:B------:R-:W-:Y:S01]  /*0b70*/  IADD3.X R13, PT, PT, RZ, R13, RZ, P0, !PT ;  /* 0x0000000dff0d7210 */ /* 0x000fe200007fe4ff */
[----:B--2---:R-:W-:-:S07]  /*0b80*/  FFMA R14, R9, R4, R14 ;  /* 0x00000004090e7223 */ /* 0x004fce000000000e */
[----:B------:R-:W-:Y:S05]  /*0b90*/  BRA.U UP0, `(.L_x_19) ;  /* 0xfffffffd00d07547 */ /* 0x000fea000b83ffff */
.L_x_14:
[----:B------:R-:W0:Y:S01]  /*0ba0*/  LDC.64 R2, c[0x0][0x380] ;  /* 0x0000e000ff027b82 */ /* 0x000e220000000a00 */
[----:B------:R-:W-:-:S04]  /*0bb0*/  IMAD R7, R7, UR11, R0 ;  /* 0x0000000b07077c24 */ /* 0x000fc8000f8e0200 */
[----:B0-----:R-:W-:-:S05]  /*0bc0*/  IMAD.WIDE R2, R7, 0x4, R2 ;  /* 0x0000000407027825 */ /* 0x001fca00078e0202 */
[----:B------:R-:W-:Y:S01]  /*0bd0*/  STG.E desc[UR12][R2.64], R14 ;  /* 0x0000000e02007986 */ /* 0x000fe2000c10190c */
[----:B------:R-:W-:Y:S05]  /*0be0*/  EXIT ;  /* 0x000000000000794d */ /* 0x000fea0003800000 */
.L_x_20:
        /* <DEDUP_REMOVED lines=9> */
.L_x_39:


//--------------------- .text._Z14gemm_TN_kernelPfPKfS1_iii --------------------------
	.section	.text._Z14gemm_TN_kernelPfPKfS1_iii,"ax",@progbits
	.align	128
        .global         _Z14gemm_TN_kernelPfPKfS1_iii
        .type           _Z14gemm_TN_kernelPfPKfS1_iii,@function
        .size           _Z14gemm_TN_kernelPfPKfS1_iii,(.L_x_40 - _Z14gemm_TN_kernelPfPKfS1_iii)
        .other          _Z14gemm_TN_kernelPfPKfS1_iii,@"STO_CUDA_ENTRY STV_DEFAULT"
_Z14gemm_TN_kernelPfPKfS1_iii:
.text._Z14gemm_TN_kernelPfPKfS1_iii:
[----:B------:R-:W-:Y:S01]  /*0000*/  LDC R1, c[0x0][0x37c] ;  /* 0x0000df00ff017b82 */ /* 0x000fe20000000800 */
[----:B------:R-:W0:Y:S07]  /*0010*/  S2R R6, SR_TID.X ;  /* 0x0000000000067919 */ /* 0x000e2e0000002100 */
[----:B------:R-:W1:Y:S01]  /*0020*/  LDC R5, c[0x0][0x364] ;  /* 0x0000d900ff057b82 */ /* 0x000e620000000800 */
[----:B------:R-:W1:Y:S07]  /*0030*/  S2R R4, SR_TID.Y ;  /* 0x0000000000047919 */ /* 0x000e6e0000002200 */
[----:B------:R-:W0:Y:S08]  /*0040*/  S2UR UR5, SR_CTAID.X ;  /* 0x00000000000579c3 */ /* 0x000e300000002500 */
[----:B------:R-:W0:Y:S08]  /*0050*/  LDC R3, c[0x0][0x360] ;  /* 0x0000d800ff037b82 */ /* 0x000e300000000800 */
[----:B------:R-:W1:Y:S08]  /*0060*/  S2UR UR4, SR_CTAID.Y ;  /* 0x00000000000479c3 */ /* 0x000e700000002600 */
[----:B------:R-:W2:Y:S08]  /*0070*/  LDC R0, c[0x0][0x3a0] ;  /* 0x0000e800ff007b82 */ /* 0x000eb00000000800 */
[----:B------:R-:W3:Y:S01]  /*0080*/  LDC R2, c[0x0][0x39c] ;  /* 0x0000e700ff027b82 */ /* 0x000ee20000000800 */
[----:B0-----:R-:W-:-:S02]  /*0090*/  IMAD R3, R3, UR5, R6 ;  /* 0x0000000503037c24 */ /* 0x001fc4000f8e0206 */
[----:B-1----:R-:W-:-:S03]  /*00a0*/  IMAD R5, R5, UR4, R4 ;  /* 0x0000000405057c24 */ /* 0x002fc6000f8e0204 */
[----:B--2---:R-:W-:-:S04]  /*00b0*/  ISETP.GE.AND P0, PT, R3, R0, PT ;  /* 0x000000000300720c */ /* 0x004fc80003f06270 */
[----:B---3--:R-:W-:-:S13]  /*00c0*/  ISETP.GE.OR P0, PT, R5, R2, P0 ;  /* 0x000000020500720c */ /* 0x008fda0000706670 */
[----:B------:R-:W-:Y:S05]  /*00d0*/  @P0 EXIT ;  /* 0x000000000000094d */ /* 0x000fea0003800000 */
[----:B------:R-:W0:Y:S01]  /*00e0*/  LDC R4, c[0x0][0x398] ;  /* 0x0000e600ff047b82 */ /* 0x000e220000000800 */
[----:B------:R-:W1:Y:S01]  /*00f0*/  LDCU.64 UR4, c[0x0][0x358] ;  /* 0x00006b00ff0477ac */ /* 0x000e620008000a00 */
[----:B------:R-:W-:Y:S01]  /*0100*/  HFMA2 R29, -RZ, RZ, 0, 0 ;  /* 0x00000000ff1d7431 */ /* 0x000fe200000001ff */
[----:B0-----:R-:W-:-:S13]  /*0110*/  ISETP.GE.AND P0, PT, R4, 0x1, PT ;  /* 0x000000010400780c */ /* 0x001fda0003f06270 */
[----:B-1----:R-:W-:Y:S05]  /*0120*/  @!P0 BRA `(.L_x_21) ;  /* 0x0000000400d08947 */ /* 0x002fea0003800000 */
[C---:B------:R-:W-:Y:S02]  /*0130*/  ISETP.GE.U32.AND P1, PT, R4.reuse, 0x8, PT ;  /* 0x000000080400780c */ /* 0x040fe40003f26070 */
[----:B------:R-:W-:Y:S02]  /*0140*/  LOP3.LUT R6, R4, 0x7, RZ, 0xc0, !PT ;  /* 0x0000000704067812 */ /* 0x000fe400078ec0ff */
[----:B------:R-:W-:Y:S02]  /*0150*/  MOV R29, RZ ;  /* 0x000000ff001d7202 */ /* 0x000fe40000000f00 */
[----:B------:R-:W-:Y:S02]  /*0160*/  ISETP.NE.AND P0, PT, R6, RZ, PT ;  /* 0x000000ff0600720c */ /* 0x000fe40003f05270 */
[----:B------:R-:W-:-:S05]  /*0170*/  MOV R8, RZ ;  /* 0x000000ff00087202 */ /* 0x000fca0000000f00 */
[----:B------:R-:W-:Y:S06]  /*0180*/  @!P1 BRA `(.L_x_22) ;  /* 0x0000000000d09947 */ /* 0x000fec0003800000 */
[----:B------:R-:W-:Y:S02]  /*0190*/  LOP3.LUT R8, R4, 0x7ffffff8, RZ, 0xc0, !PT ;  /* 0x7ffffff804087812 */ /* 0x000fe400078ec0ff */
[----:B------:R-:W-:Y:S02]  /*01a0*/  MOV R29, RZ ;  /* 0x000000ff001d7202 */ /* 0x000fe40000000f00 */
[----:B------:R-:W-:Y:S02]  /*01b0*/  MOV R9, R5 ;  /* 0x0000000500097202 */ /* 0x000fe40000000f00 */
[----:B------:R-:W-:Y:S02]  /*01c0*/  MOV R7, R3 ;  /* 0x0000000300077202 */ /* 0x000fe40000000f00 */
[----:B------:R-:W-:-:S07]  /*01d0*/  IADD3 R10, PT, PT, -R8, RZ, RZ ;  /* 0x000000ff080a7210 */ /* 0x000fce0007ffe1ff */
.L_x_23:
[----:B------:R-:W0:Y:S08]  /*01e0*/  LDC.64 R14, c[0x0][0x388] ;  /* 0x0000e200ff0e7b82 */ /* 0x000e300000000a00 */
[----:B------:R-:W1:Y:S01]  /*01f0*/  LDC.64 R26, c[0x0][0x390] ;  /* 0x0000e400ff1a7b82 */ /* 0x000e620000000a00 */
[----:B0-----:R-:W-:-:S05]  /*0200*/  IMAD.WIDE R14, R9, 0x4, R14 ;  /* 0x00000004090e7825 */ /* 0x001fca00078e020e */
[----:B------:R0:W2:Y:S01]  /*0210*/  LDG.E R22, desc[UR4][R14.64] ;  /* 0x000000040e167981 */ /* 0x0000a2000c1e1900 */
[----:B-1----:R-:W-:-:S05]  /*0220*/  IMAD.WIDE R26, R7, 0x4, R26 ;  /* 0x00000004071a7825 */ /* 0x002fca00078e021a */
[----:B------:R-:W2:Y:S01]  /*0230*/  LDG.E R11, desc[UR4][R26.64] ;  /* 0x000000041a0b7981 */ /* 0x000ea2000c1e1900 */
[----:B0-----:R-:W-:-:S04]  /*0240*/  IMAD.WIDE R14, R2, 0x4, R14 ;  /* 0x00000004020e7825 */ /* 0x001fc800078e020e */
[----:B------:R-:W-:Y:S01]  /*0250*/  IMAD.WIDE R20, R0, 0x4, R26 ;  /* 0x0000000400147825 */ /* 0x000fe200078e021a */
[----:B------:R-:W3:Y:S03]  /*0260*/  LDG.E R28, desc[UR4][R14.64] ;  /* 0x000000040e1c7981 */ /* 0x000ee6000c1e1900 */
[----:B------:R-:W-:Y:S01]  /*0270*/  IMAD.WIDE R24, R2, 0x4, R14 ;  /* 0x0000000402187825 */ /* 0x000fe200078e020e */
[----:B------:R-:W3:Y:S03]  /*0280*/  LDG.E R27, desc[UR4][R20.64] ;  /* 0x00000004141b7981 */ /* 0x000ee6000c1e1900 */
[----:B------:R-:W-:-:S04]  /*0290*/  IMAD.WIDE R12, R0, 0x4, R20 ;  /* 0x00000004000c7825 */ /* 0x000fc800078e0214 */
[C---:B------:R-:W-:Y:S01]  /*02a0*/  IMAD.WIDE R16, R2.reuse, 0x4, R24 ;  /* 0x0000000402107825 */ /* 0x040fe200078e0218 */
[----:B------:R-:W4:Y:S04]  /*02b0*/  LDG.E R26, desc[UR4][R12.64] ;  /* 0x000000040c1a7981 */ /* 0x000f28000c1e1900 */
[----:B------:R0:W5:Y:S01]  /*02c0*/  LDG.E R23, desc[UR4][R16.64] ;  /* 0x0000000410177981 */ /* 0x000162000c1e1900 */
[----:B------:R-:W-:-:S03]  /*02d0*/  IMAD.WIDE R18, R2, 0x4, R16 ;  /* 0x0000000402127825 */ /* 0x000fc600078e0210 */
[----:B------:R-:W4:Y:S01]  /*02e0*/  LDG.E R25, desc[UR4][R24.64] ;  /* 0x0000000418197981 */ /* 0x000f22000c1e1900 */
[----:B0-----:R-:W-:-:S03]  /*02f0*/  IMAD.WIDE R16, R0, 0x4, R12 ;  /* 0x0000000400107825 */ /* 0x001fc600078e020c */
[----:B------:R0:W5:Y:S01]  /*0300*/  LDG.E R21, desc[UR4][R18.64] ;  /* 0x0000000412157981 */ /* 0x000162000c1e1900 */
[----:B------:R-:W-:-:S03]  /*0310*/  IMAD.WIDE R14, R2, 0x4, R18 ;  /* 0x00000004020e7825 */ /* 0x000fc600078e0212 */
[----:B------:R1:W5:Y:S04]  /*0320*/  LDG.E R24, desc[UR4][R16.64] ;  /* 0x0000000410187981 */ /* 0x000368000c1e1900 */
[----:B------:R1:W5:Y:S01]  /*0330*/  LDG.E R13, desc[UR4][R14.64] ;  /* 0x000000040e0d7981 */ /* 0x000362000c1e1900 */
[----:B0-----:R-:W-:-:S04]  /*0340*/  IMAD.WIDE R18, R0, 0x4, R16 ;  /* 0x0000000400127825 */ /* 0x001fc800078e0210 */
[----:B-1----:R-:W-:-:S04]  /*0350*/  IMAD.WIDE R16, R0, 0x4, R18 ;  /* 0x0000000400107825 */ /* 0x002fc800078e0212 */
[C---:B------:R-:W-:Y:S01]  /*0360*/  IMAD.WIDE R14, R2.reuse, 0x4, R14 ;  /* 0x00000004020e7825 */ /* 0x040fe200078e020e */
[----:B------:R-:W5:Y:S04]  /*0370*/  LDG.E R20, desc[UR4][R16.64] ;  /* 0x0000000410147981 */ /* 0x000f68000c1e1900 */
[----:B------:R0:W5:Y:S02]  /*0380*/  LDG.E R12, desc[UR4][R14.64] ;  /* 0x000000040e0c7981 */ /* 0x000164000c1e1900 */
[----:B0-----:R-:W-:-:S04]  /*0390*/  IMAD.WIDE R14, R2, 0x4, R14 ;  /* 0x00000004020e7825 */ /* 0x001fc800078e020e */
[----:B--2---:R-:W-:Y:S02]  /*03a0*/  FFMA R11, R22, R11, R29 ;  /* 0x0000000b160b7223 */ /* 0x004fe4000000001d */
[----:B------:R0:W2:Y:S04]  /*03b0*/  LDG.E R22, desc[UR4][R18.64] ;  /* 0x0000000412167981 */ /* 0x0000a8000c1e1900 */
[----:B------:R-:W2:Y:S01]  /*03c0*/  LDG.E R29, desc[UR4][R14.64] ;  /* 0x000000040e1d7981 */ /* 0x000ea2000c1e1900 */
[----:B0-----:R-:W-:-:S05]  /*03d0*/  IMAD.WIDE R18, R0, 0x4, R16 ;  /* 0x0000000400127825 */ /* 0x001fca00078e0210 */
[----:B------:R0:W2:Y:S02]  /*03e0*/  LDG.E R17, desc[UR4][R18.64] ;  /* 0x0000000412117981 */ /* 0x0000a4000c1e1900 */
[----:B0-----:R-:W-:-:S06]  /*03f0*/  IMAD.WIDE R18, R0, 0x4, R18 ;  /* 0x0000000400127825 */ /* 0x001fcc00078e0212 */
[----:B------:R-:W2:Y:S01]  /*0400*/  LDG.E R18, desc[UR4][R18.64] ;  /* 0x0000000412127981 */ /* 0x000ea2000c1e1900 */
[----:B---3--:R-:W-:Y:S01]  /*0410*/  FFMA R28, R28, R27, R11 ;  /* 0x0000001b1c1c7223 */ /* 0x008fe2000000000b */
[----:B------:R-:W-:-:S03]  /*0420*/  IADD3 R10, PT, PT, R10, 0x8, RZ ;  /* 0x000000080a0a7810 */ /* 0x000fc60007ffe0ff */
[----:B----4-:R-:W-:Y:S01]  /*0430*/  FFMA R26, R25, R26, R28 ;  /* 0x0000001a191a7223 */ /* 0x010fe2000000001c */
[----:B------:R-:W-:-:S03]  /*0440*/  ISETP.NE.AND P1, PT, R10, RZ, PT ;  /* 0x000000ff0a00720c */ /* 0x000fc60003f25270 */
[----:B-----5:R-:W-:Y:S01]  /*0450*/  FFMA R24, R23, R24, R26 ;  /* 0x0000001817187223 */ /* 0x020fe2000000001a */
[----:B------:R-:W-:Y:S02]  /*0460*/  LEA R9, R2, R9, 0x3 ;  /* 0x0000000902097211 */ /* 0x000fe400078e18ff */
[----:B------:R-:W-:Y:S01]  /*0470*/  LEA R7, R0, R7, 0x3 ;  /* 0x0000000700077211 */ /* 0x000fe200078e18ff */
[----:B--2---:R-:W-:-:S04]  /*0480*/  FFMA R22, R21, R22, R24 ;  /* 0x0000001615167223 */ /* 0x004fc80000000018 */
[----:B------:R-:W-:-:S04]  /*0490*/  FFMA R13, R13, R20, R22 ;  /* 0x000000140d0d7223 */ /* 0x000fc80000000016 */
[----:B------:R-:W-:-:S04]  /*04a0*/  FFMA R12, R12, R17, R13 ;  /* 0x000000110c0c7223 */ /* 0x000fc8000000000d */
[----:B------:R-:W-:Y:S01]  /*04b0*/  FFMA R29, R29, R18, R12 ;  /* 0x000000121d1d7223 */ /* 0x000fe2000000000c */
[----:B------:R-:W-:Y:S06]  /*04c0*/  @P1 BRA `(.L_x_23) ;  /* 0xfffffffc00441947 */ /* 0x000fec000383ffff */
.L_x_22:
[----:B------:R-:W-:Y:S05]  /*04d0*/  @!P0 BRA `(.L_x_21) ;  /* 0x0000000000e48947 */ /* 0x000fea0003800000 */
[----:B------:R-:W-:Y:S02]  /*04e0*/  ISETP.GE.U32.AND P0, PT, R6, 0x4, PT ;  /* 0x000000040600780c */ /* 0x000fe40003f06070 */
[----:B------:R-:W-:-:S04]  /*04f0*/  LOP3.LUT R9, R4, 0x3, RZ, 0xc0, !PT ;  /* 0x0000000304097812 */ /* 0x000fc800078ec0ff */
[----:B------:R-:W-:-:S07]  /*0500*/  ISETP.NE.AND P1, PT, R9, RZ, PT ;  /* 0x000000ff0900720c */ /* 0x000fce0003f25270 */
[----:B------:R-:W-:Y:S06]  /*0510*/  @!P0 BRA `(.L_x_24) ;  /* 0x0000000000648947 */ /* 0x000fec0003800000 */
[----:B------:R-:W0:Y:S01]  /*0520*/  LDC.64 R20, c[0x0][0x388] ;  /* 0x0000e200ff147b82 */ /* 0x000e220000000a00 */
[C---:B------:R-:W-:Y:S02]  /*0530*/  IMAD R7, R8.reuse, R2, R5 ;  /* 0x0000000208077224 */ /* 0x040fe400078e0205 */
[----:B------:R-:W-:-:S05]  /*0540*/  IMAD R11, R8, R0, R3 ;  /* 0x00000000080b7224 */ /* 0x000fca00078e0203 */
[----:B------:R-:W1:Y:S01]  /*0550*/  LDC.64 R22, c[0x0][0x390] ;  /* 0x0000e400ff167b82 */ /* 0x000e620000000a00 */
[----:B0-----:R-:W-:-:S04]  /*0560*/  IMAD.WIDE R20, R7, 0x4, R20 ;  /* 0x0000000407147825 */ /* 0x001fc800078e0214 */
[----:B------:R-:W-:Y:S02]  /*0570*/  IMAD.WIDE R6, R2, 0x4, R20 ;  /* 0x0000000402067825 */ /* 0x000fe400078e0214 */
[----:B------:R-:W2:Y:S02]  /*0580*/  LDG.E R20, desc[UR4][R20.64] ;  /* 0x0000000414147981 */ /* 0x000ea4000c1e1900 */
[----:B-1----:R-:W-:-:S04]  /*0590*/  IMAD.WIDE R22, R11, 0x4, R22 ;  /* 0x000000040b167825 */ /* 0x002fc800078e0216 */
[----:B------:R-:W-:Y:S02]  /*05a0*/  IMAD.WIDE R10, R0, 0x4, R22 ;  /* 0x00000004000a7825 */ /* 0x000fe400078e0216 */
[----:B------:R-:W2:Y:S02]  /*05b0*/  LDG.E R22, desc[UR4][R22.64] ;  /* 0x0000000416167981 */ /* 0x000ea4000c1e1900 */
[----:B------:R-:W-:Y:S02]  /*05c0*/  IMAD.WIDE R14, R2, 0x4, R6 ;  /* 0x00000004020e7825 */ /* 0x000fe400078e0206 */
[----:B------:R-:W3:Y:S02]  /*05d0*/  LDG.E R7, desc[UR4][R6.64] ;  /* 0x0000000406077981 */ /* 0x000ee4000c1e1900 */
[----:B------:R-:W-:Y:S02]  /*05e0*/  IMAD.WIDE R12, R0, 0x4, R10 ;  /* 0x00000004000c7825 */ /* 0x000fe400078e020a */
[----:B------:R-:W3:Y:S02]  /*05f0*/  LDG.E R10, desc[UR4][R10.64] ;  /* 0x000000040a0a7981 */ /* 0x000ee4000c1e1900 */
[----:B------:R-:W-:-:S02]  /*0600*/  IMAD.WIDE R16, R2, 0x4, R14 ;  /* 0x0000000402107825 */ /* 0x000fc400078e020e */
[----:B------:R-:W4:Y:S02]  /*0610*/  LDG.E R25, desc[UR4][R14.64] ;  /* 0x000000040e197981 */ /* 0x000f24000c1e1900 */
[----:B------:R-:W-:Y:S02]  /*0620*/  IMAD.WIDE R18, R0, 0x4, R12 ;  /* 0x0000000400127825 */ /* 0x000fe400078e020c */
[----:B------:R-:W4:Y:S04]  /*0630*/  LDG.E R12, desc[UR4][R12.64] ;  /* 0x000000040c0c7981 */ /* 0x000f28000c1e1900 */
[----:B------:R-:W5:Y:S04]  /*0640*/  LDG.E R17, desc[UR4][R16.64] ;  /* 0x0000000410117981 */ /* 0x000f68000c1e1900 */
[----:B------:R-:W5:Y:S01]  /*0650*/  LDG.E R18, desc[UR4][R18.64] ;  /* 0x0000000412127981 */ /* 0x000f62000c1e1900 */
[----:B------:R-:W-:Y:S01]  /*0660*/  IADD3 R8, PT, PT, R8, 0x4, RZ ;  /* 0x0000000408087810 */ /* 0x000fe20007ffe0ff */
[----:B--2---:R-:W-:-:S04]  /*0670*/  FFMA R20, R20, R22, R29 ;  /* 0x0000001614147223 */ /* 0x004fc8000000001d */
[----:B---3--:R-:W-:-:S04]  /*0680*/  FFMA R20, R7, R10, R20 ;  /* 0x0000000a07147223 */ /* 0x008fc80000000014 */
[----:B----4-:R-:W-:-:S04]  /*0690*/  FFMA R20, R25, R12, R20 ;  /* 0x0000000c19147223 */ /* 0x010fc80000000014 */
[----:B-----5:R-:W-:-:S07]  /*06a0*/  FFMA R29, R17, R18, R20 ;  /* 0x00000012111d7223 */ /* 0x020fce0000000014 */
.L_x_24:
[----:B------:R-:W-:Y:S05]  /*06b0*/  @!P1 BRA `(.L_x_21) ;  /* 0x00000000006c9947 */ /* 0x000fea0003800000 */
[----:B------:R-:W-:Y:S02]  /*06c0*/  ISETP.NE.AND P0, PT, R9, 0x1, PT ;  /* 0x000000010900780c */ /* 0x000fe40003f05270 */
[----:B------:R-:W-:-:S04]  /*06d0*/  LOP3.LUT R4, R4, 0x1, RZ, 0xc0, !PT ;  /* 0x0000000104047812 */ /* 0x000fc800078ec0ff */
[----:B------:R-:W-:-:S07]  /*06e0*/  ISETP.NE.U32.AND P1, PT, R4, 0x1, PT ;  /* 0x000000010400780c */ /* 0x000fce0003f25070 */
[----:B------:R-:W0:Y:S01]  /*06f0*/  @P0 LDC.64 R12, c[0x0][0x388] ;  /* 0x0000e200ff0c0b82 */ /* 0x000e220000000a00 */
[C---:B------:R-:W-:Y:S02]  /*0700*/  @P0 IMAD R17, R8.reuse, R2, R5 ;  /* 0x0000000208110224 */ /* 0x040fe400078e0205 */
[C---:B------:R-:W-:Y:S01]  /*0710*/  @P0 IMAD R9, R8.reuse, R0, R3 ;  /* 0x0000000008090224 */ /* 0x040fe200078e0203 */
[----:B------:R-:W-:-:S04]  /*0720*/  @P0 IADD3 R8, PT, PT, R8, 0x2, RZ ;  /* 0x0000000208080810 */ /* 0x000fc80007ffe0ff */
[----:B------:R-:W1:Y:S08]  /*0730*/  @P0 LDC.64 R14, c[0x0][0x390] ;  /* 0x0000e400ff0e0b82 */ /* 0x000e700000000a00 */
[----:B------:R-:W2:Y:S08]  /*0740*/  @!P1 LDC.64 R10, c[0x0][0x388] ;  /* 0x0000e200ff0a9b82 */ /* 0x000eb00000000a00 */
[----:B------:R-:W3:Y:S01]  /*0750*/  @!P1 LDC.64 R6, c[0x0][0x390] ;  /* 0x0000e400ff069b82 */ /* 0x000ee20000000a00 */
[----:B0-----:R-:W-:-:S04]  /*0760*/  @P0 IMAD.WIDE R16, R17, 0x4, R12 ;  /* 0x0000000411100825 */ /* 0x001fc800078e020c */
[----:B------:R-:W-:Y:S01]  /*0770*/  @!P1 IMAD R19, R8, R2, R5 ;  /* 0x0000000208139224 */ /* 0x000fe200078e0205 */
[----:B------:R-:W4:Y:S01]  /*0780*/  @P0 LDG.E R4, desc[UR4][R16.64] ;  /* 0x0000000410040981 */ /* 0x000f22000c1e1900 */
[----:B-1----:R-:W-:-:S04]  /*0790*/  @P0 IMAD.WIDE R12, R9, 0x4, R14 ;  /* 0x00000004090c0825 */ /* 0x002fc800078e020e */
[----:B------:R-:W-:Y:S02]  /*07a0*/  @!P1 IMAD R21, R8, R0, R3 ;  /* 0x0000000008159224 */ /* 0x000fe400078e0203 */
[----:B------:R-:W-:-:S04]  /*07b0*/  @P0 IMAD.WIDE R14, R2, 0x4, R16 ;  /* 0x00000004020e0825 */ /* 0x000fc800078e0210 */
[----:B------:R-:W-:Y:S02]  /*07c0*/  @P0 IMAD.WIDE R8, R0, 0x4, R12 ;  /* 0x0000000400080825 */ /* 0x000fe400078e020c */
[----:B------:R-:W4:Y:S02]  /*07d0*/  @P0 LDG.E R12, desc[UR4][R12.64] ;  /* 0x000000040c0c0981 */ /* 0x000f24000c1e1900 */
[----:B--2---:R-:W-:Y:S02]  /*07e0*/  @!P1 IMAD.WIDE R10, R19, 0x4, R10 ;  /* 0x00000004130a9825 */ /* 0x004fe400078e020a */
[----:B------:R-:W2:Y:S02]  /*07f0*/  @P0 LDG.E R15, desc[UR4][R14.64] ;  /* 0x000000040e0f0981 */ /* 0x000ea4000c1e1900 */
[----:B---3--:R-:W-:Y:S02]  /*0800*/  @!P1 IMAD.WIDE R6, R21, 0x4, R6 ;  /* 0x0000000415069825 */ /* 0x008fe400078e0206 */
[----:B------:R-:W2:Y:S04]  /*0810*/  @P0 LDG.E R8, desc[UR4][R8.64] ;  /* 0x0000000408080981 */ /* 0x000ea8000c1e1900 */
[----:B------:R-:W3:Y:S04]  /*0820*/  @!P1 LDG.E R10, desc[UR4][R10.64] ;  /* 0x000000040a0a9981 */ /* 0x000ee8000c1e1900 */
[----:B------:R-:W3:Y:S01]  /*0830*/  @!P1 LDG.E R6, desc[UR4][R6.64] ;  /* 0x0000000406069981 */ /* 0x000ee2000c1e1900 */
[----:B----4-:R-:W-:-:S04]  /*0840*/  @P0 FFMA R4, R4, R12, R29 ;  /* 0x0000000c04040223 */ /* 0x010fc8000000001d */
[----:B--2---:R-:W-:-:S04]  /*0850*/  @P0 FFMA R29, R15, R8, R4 ;  /* 0x000000080f1d0223 */ /* 0x004fc80000000004 */
[----:B---3--:R-:W-:-:S07]  /*0860*/  @!P1 FFMA R29, R10, R6, R29 ;  /* 0x000000060a1d9223 */ /* 0x008fce000000001d */
.L_x_21:
[----:B------:R-:W0:Y:S01]  /*0870*/  LDC.64 R6, c[0x0][0x380] ;  /* 0x0000e000ff067b82 */ /* 0x000e220000000a00 */
[----:B------:R-:W-:-:S04]  /*0880*/  IMAD R3, R5, R0, R3 ;  /* 0x0000000005037224 */ /* 0x000fc800078e0203 */
[----:B0-----:R-:W-:-:S05]  /*0890*/  IMAD.WIDE R2, R3, 0x4, R6 ;  /* 0x0000000403027825 */ /* 0x001fca00078e0206 */
[----:B------:R-:W-:Y:S01]  /*08a0*/  STG.E desc[UR4][R2.64], R29 ;  /* 0x0000001d02007986 */ /* 0x000fe2000c101904 */
[----:B------:R-:W-:Y:S05]  /*08b0*/  EXIT ;  /* 0x000000000000794d */ /* 0x000fea0003800000 */
.L_x_25:
        /* <DEDUP_REMOVED lines=12> */
.L_x_40:


//--------------------- .text._Z14gemm_NN_kernelPfPKfS1_iii --------------------------
	.section	.text._Z14gemm_NN_kernelPfPKfS1_iii,"ax",@progbits
	.align	128
        .global         _Z14gemm_NN_kernelPfPKfS1_iii
        .type           _Z14gemm_NN_kernelPfPKfS1_iii,@function
        .size           _Z14gemm_NN_kernelPfPKfS1_iii,(.L_x_41 - _Z14gemm_NN_kernelPfPKfS1_iii)
        .other          _Z14gemm_NN_kernelPfPKfS1_iii,@"STO_CUDA_ENTRY STV_DEFAULT"
_Z14gemm_NN_kernelPfPKfS1_iii:
.text._Z14gemm_NN_kernelPfPKfS1_iii:
[----:B------:R-:W-:Y:S01]  /*0000*/  LDC R1, c[0x0][0x37c] ;  /* 0x0000df00ff017b82 */ /* 0x000fe20000000800 */
[----:B------:R-:W0:Y:S07]  /*0010*/  S2R R5, SR_TID.X ;  /* 0x0000000000057919 */ /* 0x000e2e0000002100 */
[----:B------:R-:W1:Y:S01]  /*0020*/  LDC R16, c[0x0][0x364] ;  /* 0x0000d900ff107b82 */ /* 0x000e620000000800 */
[----:B------:R-:W2:Y:S01]  /*0030*/  LDCU UR6, c[0x0][0x398] ;  /* 0x00007300ff0677ac */ /* 0x000ea20008000800 */
[----:B------:R-:W1:Y:S06]  /*0040*/  S2R R3, SR_TID.Y ;  /* 0x0000000000037919 */ /* 0x000e6c0000002200 */
[----:B------:R-:W0:Y:S08]  /*0050*/  S2UR UR5, SR_CTAID.X ;  /* 0x00000000000579c3 */ /* 0x000e300000002500 */
[----:B------:R-:W0:Y:S08]  /*0060*/  LDC R0, c[0x0][0x360] ;  /* 0x0000d800ff007b82 */ /* 0x000e300000000800 */
[----:B------:R-:W1:Y:S08]  /*0070*/  S2UR UR4, SR_CTAID.Y ;  /* 0x00000000000479c3 */ /* 0x000e700000002600 */
[----:B------:R-:W3:Y:S01]  /*0080*/  LDC R17, c[0x0][0x3a0] ;  /* 0x0000e800ff117b82 */ /* 0x000ee20000000800 */
[----:B0-----:R-:W-:-:S02]  /*0090*/  IMAD R0, R0, UR5, R5 ;  /* 0x0000000500007c24 */ /* 0x001fc4000f8e0205 */
[----:B-1----:R-:W-:-:S03]  /*00a0*/  IMAD R16, R16, UR4, R3 ;  /* 0x0000000410107c24 */ /* 0x002fc6000f8e0203 */
[----:B---3--:R-:W-:-:S04]  /*00b0*/  ISETP.GE.AND P0, PT, R0, R17, PT ;  /* 0x000000110000720c */ /* 0x008fc80003f06270 */
[----:B--2---:R-:W-:-:S13]  /*00c0*/  ISETP.GE.OR P0, PT, R16, UR6, P0 ;  /* 0x0000000610007c0c */ /* 0x004fda0008706670 */
[----:B------:R-:W-:Y:S05]  /*00d0*/  @P0 EXIT ;  /* 0x000000000000094d */ /* 0x000fea0003800000 */
[----:B------:R-:W0:Y:S01]  /*00e0*/  LDC R19, c[0x0][0x39c] ;  /* 0x0000e700ff137b82 */ /* 0x000e220000000800 */
[----:B------:R-:W1:Y:S01]  /*00f0*/  LDCU.64 UR4, c[0x0][0x358] ;  /* 0x00006b00ff0477ac */ /* 0x000e620008000a00 */
[----:B------:R-:W-:Y:S01]  /*0100*/  HFMA2 R24, -RZ, RZ, 0, 0 ;  /* 0x00000000ff187431 */ /* 0x000fe200000001ff */
[----:B0-----:R-:W-:-:S13]  /*0110*/  ISETP.GE.AND P0, PT, R19, 0x1, PT ;  /* 0x000000011300780c */ /* 0x001fda0003f06270 */
[----:B-1----:R-:W-:Y:S05]  /*0120*/  @!P0 BRA `(.L_x_26) ;  /* 0x0000000400e08947 */ /* 0x002fea0003800000 */
[C---:B------:R-:W-:Y:S01]  /*0130*/  ISETP.GE.U32.AND P1, PT, R19.reuse, 0x8, PT ;  /* 0x000000081300780c */ /* 0x040fe20003f26070 */
[----:B------:R-:W-:Y:S01]  /*0140*/  IMAD R20, R16, R19, RZ ;  /* 0x0000001310147224 */ /* 0x000fe200078e02ff */
[----:B------:R-:W-:Y:S02]  /*0150*/  LOP3.LUT R27, R19, 0x7, RZ, 0xc0, !PT ;  /* 0x00000007131b7812 */ /* 0x000fe400078ec0ff */
[----:B------:R-:W-:Y:S02]  /*0160*/  MOV R24, RZ ;  /* 0x000000ff00187202 */ /* 0x000fe40000000f00 */
[----:B------:R-:W-:Y:S02]  /*0170*/  ISETP.NE.AND P0, PT, R27, RZ, PT ;  /* 0x000000ff1b00720c */ /* 0x000fe40003f05270 */
[----:B------:R-:W-:-:S05]  /*0180*/  MOV R21, RZ ;  /* 0x000000ff00157202 */ /* 0x000fca0000000f00 */
[----:B------:R-:W-:Y:S06]  /*0190*/  @!P1 BRA `(.L_x_27) ;  /* 0x0000000000c49947 */ /* 0x000fec0003800000 */
[----:B------:R-:W0:Y:S01]  /*01a0*/  LDC.64 R2, c[0x0][0x388] ;  /* 0x0000e200ff027b82 */ /* 0x000e220000000a00 */
[----:B------:R-:W-:Y:S02]  /*01b0*/  LOP3.LUT R21, R19, 0x7ffffff8, RZ, 0xc0, !PT ;  /* 0x7ffffff813157812 */ /* 0x000fe400078ec0ff */
[----:B------:R-:W-:Y:S02]  /*01c0*/  MOV R24, RZ ;  /* 0x000000ff00187202 */ /* 0x000fe40000000f00 */
[----:B------:R-:W-:Y:S02]  /*01d0*/  MOV R18, R0 ;  /* 0x0000000000127202 */ /* 0x000fe40000000f00 */
[----:B------:R-:W-:Y:S01]  /*01e0*/  IADD3 R22, PT, PT, -R21, RZ, RZ ;  /* 0x000000ff15167210 */ /* 0x000fe20007ffe1ff */
[----:B0-----:R-:W-:-:S03]  /*01f0*/  IMAD.WIDE.U32 R2, R20, 0x4, R2 ;  /* 0x0000000414027825 */ /* 0x001fc600078e0002 */
[----:B------:R-:W-:-:S04]  /*0200*/  IADD3 R4, P1, PT, R2, 0x10, RZ ;  /* 0x0000001002047810 */ /* 0x000fc80007f3e0ff */
[----:B------:R-:W-:-:S09]  /*0210*/  IADD3.X R5, PT, PT, RZ, R3, RZ, P1, !PT ;  /* 0x00000003ff057210 */ /* 0x000fd20000ffe4ff */
.L_x_28:
[----:B------:R-:W0:Y:S01]  /*0220*/  LDC.64 R14, c[0x0][0x390] ;  /* 0x0000e400ff0e7b82 */ /* 0x000e220000000a00 */
[----:B------:R-:W-:Y:S02]  /*0230*/  MOV R2, R4 ;  /* 0x0000000400027202 */ /* 0x000fe40000000f00 */
[----:B------:R-:W-:-:S05]  /*0240*/  MOV R3, R5 ;  /* 0x0000000500037202 */ /* 0x000fca0000000f00 */
[----:B------:R-:W2:Y:S04]  /*0250*/  LDG.E R25, desc[UR4][R2.64+-0x10] ;  /* 0xfffff00402197981 */ /* 0x000ea8000c1e1900 */
[----:B------:R-:W3:Y:S04]  /*0260*/  LDG.E R23, desc[UR4][R2.64+-0xc] ;  /* 0xfffff40402177981 */ /* 0x000ee8000c1e1900 */
[----:B------:R-:W4:Y:S04]  /*0270*/  LDG.E R29, desc[UR4][R2.64+-0x8] ;  /* 0xfffff804021d7981 */ /* 0x000f28000c1e1900 */
[----:B------:R-:W5:Y:S01]  /*0280*/  LDG.E R28, desc[UR4][R2.64+-0x4] ;  /* 0xfffffc04021c7981 */ /* 0x000f62000c1e1900 */
[----:B0-----:R-:W-:-:S05]  /*0290*/  IMAD.WIDE R14, R18, 0x4, R14 ;  /* 0x00000004120e7825 */ /* 0x001fca00078e020e */
[----:B------:R0:W2:Y:S01]  /*02a0*/  LDG.E R26, desc[UR4][R14.64] ;  /* 0x000000040e1a7981 */ /* 0x0000a2000c1e1900 */
[----:B------:R-:W-:-:S04]  /*02b0*/  IMAD.WIDE R12, R17, 0x4, R14 ;  /* 0x00000004110c7825 */ /* 0x000fc800078e020e */
[C---:B------:R-:W-:Y:S02]  /*02c0*/  IMAD.WIDE R4, R17.reuse, 0x4, R12 ;  /* 0x0000000411047825 */ /* 0x040fe400078e020c */
[----:B------:R-:W3:Y:S02]  /*02d0*/  LDG.E R12, desc[UR4][R12.64] ;  /* 0x000000040c0c7981 */ /* 0x000ee4000c1e1900 */
[C---:B------:R-:W-:Y:S02]  /*02e0*/  IMAD.WIDE R8, R17.reuse, 0x4, R4 ;  /* 0x0000000411087825 */ /* 0x040fe400078e0204 */
[----:B------:R-:W4:Y:S02]  /*02f0*/  LDG.E R4, desc[UR4][R4.64] ;  /* 0x0000000404047981 */ /* 0x000f24000c1e1900 */
[C---:B------:R-:W-:Y:S02]  /*0300*/  IMAD.WIDE R6, R17.reuse, 0x4, R8 ;  /* 0x0000000411067825 */ /* 0x040fe400078e0208 */
[----:B------:R-:W5:Y:S02]  /*0310*/  LDG.E R8, desc[UR4][R8.64] ;  /* 0x0000000408087981 */ /* 0x000f64000c1e1900 */
[----:B------:R-:W-:-:S02]  /*0320*/  IMAD.WIDE R10, R17, 0x4, R6 ;  /* 0x00000004110a7825 */ /* 0x000fc400078e0206 */
[----:B------:R-:W5:Y:S04]  /*0330*/  LDG.E R5, desc[UR4][R2.64] ;  /* 0x0000000402057981 */ /* 0x000f68000c1e1900 */
[----:B------:R-:W5:Y:S01]  /*0340*/  LDG.E R6, desc[UR4][R6.64] ;  /* 0x0000000406067981 */ /* 0x000f62000c1e1900 */
[----:B0-----:R-:W-:-:S03]  /*0350*/  IMAD.WIDE R14, R17, 0x4, R10 ;  /* 0x00000004110e7825 */ /* 0x001fc600078e020a */
[----:B------:R-:W5:Y:S04]  /*0360*/  LDG.E R10, desc[UR4][R10.64] ;  /* 0x000000040a0a7981 */ /* 0x000f68000c1e1900 */
[----:B------:R-:W5:Y:S04]  /*0370*/  LDG.E R13, desc[UR4][R14.64] ;  /* 0x000000040e0d7981 */ /* 0x000f68000c1e1900 */
[----:B------:R-:W5:Y:S04]  /*0380*/  LDG.E R7, desc[UR4][R2.64+0x4] ;  /* 0x0000040402077981 */ /* 0x000f68000c1e1900 */
[----:B------:R-:W5:Y:S01]  /*0390*/  LDG.E R9, desc[UR4][R2.64+0xc] ;  /* 0x00000c0402097981 */ /* 0x000f62000c1e1900 */
[----:B--2---:R-:W-:Y:S01]  /*03a0*/  FFMA R26, R25, R26, R24 ;  /* 0x0000001a191a7223 */ /* 0x004fe20000000018 */
[----:B------:R-:W-:-:S02]  /*03b0*/  IMAD.WIDE R24, R17, 0x4, R14 ;  /* 0x0000000411187825 */ /* 0x000fc400078e020e */
[----:B------:R-:W2:Y:S04]  /*03c0*/  LDG.E R14, desc[UR4][R2.64+0x8] ;  /* 0x00000804020e7981 */ /* 0x000ea8000c1e1900 */
[----:B------:R-:W2:Y:S01]  /*03d0*/  LDG.E R24, desc[UR4][R24.64] ;  /* 0x0000000418187981 */ /* 0x000ea2000c1e1900 */
[----:B---3--:R-:W-:Y:S01]  /*03e0*/  FFMA R12, R23, R12, R26 ;  /* 0x0000000c170c7223 */ /* 0x008fe2000000001a */
[----:B------:R-:W-:-:S03]  /*03f0*/  IADD3 R22, PT, PT, R22, 0x8, RZ ;  /* 0x0000000816167810 */ /* 0x000fc60007ffe0ff */
[----:B----4-:R-:W-:Y:S01]  /*0400*/  FFMA R29, R29, R4, R12 ;  /* 0x000000041d1d7223 */ /* 0x010fe2000000000c */
[----:B------:R-:W-:-:S03]  /*0410*/  ISETP.NE.AND P1, PT, R22, RZ, PT ;  /* 0x000000ff1600720c */ /* 0x000fc60003f25270 */
[----:B-----5:R-:W-:Y:S01]  /*0420*/  FFMA R8, R28, R8, R29 ;  /* 0x000000081c087223 */ /* 0x020fe2000000001d */
[----:B------:R-:W-:-:S03]  /*0430*/  IADD3 R4, P2, PT, R2, 0x20, RZ ;  /* 0x0000002002047810 */ /* 0x000fc60007f5e0ff */
[----:B------:R-:W-:Y:S01]  /*0440*/  FFMA R6, R5, R6, R8 ;  /* 0x0000000605067223 */ /* 0x000fe20000000008 */
[----:B------:R-:W-:Y:S02]  /*0450*/  IADD3.X R5, PT, PT, RZ, R3, RZ, P2, !PT ;  /* 0x00000003ff057210 */ /* 0x000fe400017fe4ff */
[----:B------:R-:W-:Y:S01]  /*0460*/  LEA R18, R17, R18, 0x3 ;  /* 0x0000001211127211 */ /* 0x000fe200078e18ff */
[----:B------:R-:W-:-:S04]  /*0470*/  FFMA R7, R7, R10, R6 ;  /* 0x0000000a07077223 */ /* 0x000fc80000000006 */
[----:B--2---:R-:W-:-:S04]  /*0480*/  FFMA R14, R14, R13, R7 ;  /* 0x0000000d0e0e7223 */ /* 0x004fc80000000007 */
[----:B------:R-:W-:Y:S01]  /*0490*/  FFMA R24, R9, R24, R14 ;  /* 0x0000001809187223 */ /* 0x000fe2000000000e */
[----:B------:R-:W-:Y:S06]  /*04a0*/  @P1 BRA `(.L_x_28) ;  /* 0xfffffffc005c1947 */ /* 0x000fec000383ffff */
.L_x_27:
[----:B------:R-:W-:Y:S05]  /*04b0*/  @!P0 BRA `(.L_x_26) ;  /* 0x0000000000fc8947 */ /* 0x000fea0003800000 */
[----:B------:R-:W-:Y:S02]  /*04c0*/  ISETP.GE.U32.AND P1, PT, R27, 0x4, PT ;  /* 0x000000041b00780c */ /* 0x000fe40003f26070 */
[----:B------:R-:W-:-:S04]  /*04d0*/  LOP3.LUT R14, R19, 0x3, RZ, 0xc0, !PT ;  /* 0x00000003130e7812 */ /* 0x000fc800078ec0ff */
[----:B------:R-:W-:-:S07]  /*04e0*/  ISETP.NE.AND P0, PT, R14, RZ, PT ;  /* 0x000000ff0e00720c */ /* 0x000fce0003f05270 */
[----:B------:R-:W-:Y:S06]  /*04f0*/  @!P1 BRA `(.L_x_29) ;  /* 0x00000000006c9947 */ /* 0x000fec0003800000 */
[----:B------:R-:W0:Y:S01]  /*0500*/  LDC.64 R4, c[0x0][0x390] ;  /* 0x0000e400ff047b82 */ /* 0x000e220000000a00 */
[----:B------:R-:W1:Y:S01]  /*0510*/  LDCU.64 UR6, c[0x0][0x388] ;  /* 0x00007100ff0677ac */ /* 0x000e620008000a00 */
[----:B------:R-:W-:Y:S01]  /*0520*/  IMAD R7, R21, R17, R0 ;  /* 0x0000001115077224 */ /* 0x000fe200078e0200 */
[CC--:B------:R-:W-:Y:S02]  /*0530*/  IADD3 R3, PT, PT, R20.reuse, R21.reuse, RZ ;  /* 0x0000001514037210 */ /* 0x0c0fe40007ffe0ff */
[----:B------:R-:W-:-:S03]  /*0540*/  IADD3 R8, P1, PT, R20, R21, RZ ;  /* 0x0000001514087210 */ /* 0x000fc60007f3e0ff */
[----:B------:R-:W2:Y:S01]  /*0550*/  LDC.64 R12, c[0x0][0x388] ;  /* 0x0000e200ff0c7b82 */ /* 0x000ea20000000a00 */
[----:B0-----:R-:W-:-:S04]  /*0560*/  IMAD.WIDE R4, R7, 0x4, R4 ;  /* 0x0000000407047825 */ /* 0x001fc800078e0204 */
[----:B------:R-:W-:Y:S02]  /*0570*/  IMAD.WIDE R6, R17, 0x4, R4 ;  /* 0x0000000411067825 */ /* 0x000fe400078e0204 */
[----:B------:R-:W3:Y:S02]  /*0580*/  LDG.E R4, desc[UR4][R4.64] ;  /* 0x0000000404047981 */ /* 0x000ee4000c1e1900 */
[----:B--2---:R-:W-:Y:S01]  /*0590*/  IMAD.WIDE.U32 R12, R3, 0x4, R12 ;  /* 0x00000004030c7825 */ /* 0x004fe200078e000c */
[----:B------:R-:W-:Y:S02]  /*05a0*/  IADD3.X R3, PT, PT, RZ, RZ, RZ, P1, !PT ;  /* 0x000000ffff037210 */ /* 0x000fe40000ffe4ff */
[----:B-1----:R-:W-:-:S03]  /*05b0*/  LEA R2, P1, R8, UR6, 0x2 ;  /* 0x0000000608027c11 */ /* 0x002fc6000f8210ff */
[----:B------:R-:W3:Y:S01]  /*05c0*/  LDG.E R13, desc[UR4][R12.64] ;  /* 0x000000040c0d7981 */ /* 0x000ee2000c1e1900 */
[----:B------:R-:W-:Y:S01]  /*05d0*/  LEA.HI.X R3, R8, UR7, R3, 0x2, P1 ;  /* 0x0000000708037c11 */ /* 0x000fe200088f1403 */
[C---:B------:R-:W-:Y:S02]  /*05e0*/  IMAD.WIDE R8, R17.reuse, 0x4, R6 ;  /* 0x0000000411087825 */ /* 0x040fe400078e0206 */
[----:B------:R-:W2:Y:S04]  /*05f0*/  LDG.E R6, desc[UR4][R6.64] ;  /* 0x0000000406067981 */ /* 0x000ea8000c1e1900 */
[----:B------:R-:W2:Y:S01]  /*0600*/  LDG.E R15, desc[UR4][R2.64+0x4] ;  /* 0x00000404020f7981 */ /* 0x000ea2000c1e1900 */
[----:B------:R-:W-:-:S03]  /*0610*/  IMAD.WIDE R10, R17, 0x4, R8 ;  /* 0x00000004110a7825 */ /* 0x000fc600078e0208 */
[----:B------:R-:W4:Y:S04]  /*0620*/  LDG.E R22, desc[UR4][R8.64] ;  /* 0x0000000408167981 */ /* 0x000f28000c1e1900 */
[----:B------:R-:W4:Y:S04]  /*0630*/  LDG.E R18, desc[UR4][R2.64+0x8] ;  /* 0x0000080402127981 */ /* 0x000f28000c1e1900 */
[----:B------:R-:W5:Y:S04]  /*0640*/  LDG.E R26, desc[UR4][R2.64+0xc] ;  /* 0x00000c04021a7981 */ /* 0x000f68000c1e1900 */
[----:B------:R-:W5:Y:S01]  /*0650*/  LDG.E R10, desc[UR4][R10.64] ;  /* 0x000000040a0a7981 */ /* 0x000f62000c1e1900 */
[----:B------:R-:W-:Y:S01]  /*0660*/  IADD3 R21, PT, PT, R21, 0x4, RZ ;  /* 0x0000000415157810 */ /* 0x000fe20007ffe0ff */
[----:B---3--:R-:W-:-:S04]  /*0670*/  FFMA R24, R13, R4, R24 ;  /* 0x000000040d187223 */ /* 0x008fc80000000018 */
[----:B--2---:R-:W-:-:S04]  /*0680*/  FFMA R15, R15, R6, R24 ;  /* 0x000000060f0f7223 */ /* 0x004fc80000000018 */
[----:B----4-:R-:W-:-:S04]  /*0690*/  FFMA R15, R18, R22, R15 ;  /* 0x00000016120f7223 */ /* 0x010fc8000000000f */
[----:B-----5:R-:W-:-:S07]  /*06a0*/  FFMA R24, R26, R10, R15 ;  /* 0x0000000a1a187223 */ /* 0x020fce000000000f */
.L_x_29:
[----:B------:R-:W-:Y:S05]  /*06b0*/  @!P0 BRA `(.L_x_26) ;  /* 0x00000000007c8947 */ /* 0x000fea0003800000 */
[----:B------:R-:W-:Y:S02]  /*06c0*/  ISETP.NE.AND P1, PT, R14, 0x1, PT ;  /* 0x000000010e00780c */ /* 0x000fe40003f25270 */
[----:B------:R-:W-:-:S04]  /*06d0*/  LOP3.LUT R19, R19, 0x1, RZ, 0xc0, !PT ;  /* 0x0000000113137812 */ /* 0x000fc800078ec0ff */
[----:B------:R-:W-:-:S07]  /*06e0*/  ISETP.NE.U32.AND P0, PT, R19, 0x1, PT ;  /* 0x000000011300780c */ /* 0x000fce0003f05070 */
[----:B------:R-:W0:Y:S01]  /*06f0*/  @P1 LDC.64 R10, c[0x0][0x388] ;  /* 0x0000e200ff0a1b82 */ /* 0x000e220000000a00 */
[CC--:B------:R-:W-:Y:S02]  /*0700*/  @P1 IADD3 R13, PT, PT, R20.reuse, R21.reuse, RZ ;  /* 0x00000015140d1210 */ /* 0x0c0fe40007ffe0ff */
[----:B------:R-:W-:-:S04]  /*0710*/  @P1 IADD3 R12, P2, PT, R20, R21, RZ ;  /* 0x00000015140c1210 */ /* 0x000fc80007f5e0ff */
[----:B------:R-:W-:Y:S01]  /*0720*/  @P1 IADD3.X R14, PT, PT, RZ, RZ, RZ, P2, !PT ;  /* 0x000000ffff0e1210 */ /* 0x000fe200017fe4ff */
[----:B------:R-:W1:Y:S08]  /*0730*/  @P1 LDC.64 R8, c[0x0][0x390] ;  /* 0x0000e400ff081b82 */ /* 0x000e700000000a00 */
[----:B------:R-:W2:Y:S08]  /*0740*/  @P1 LDC.64 R6, c[0x0][0x388] ;  /* 0x0000e200ff061b82 */ /* 0x000eb00000000a00 */
[----:B------:R-:W3:Y:S01]  /*0750*/  @!P0 LDC.64 R4, c[0x0][0x388] ;  /* 0x0000e200ff048b82 */ /* 0x000ee20000000a00 */
[----:B0-----:R-:W-:-:S04]  /*0760*/  @P1 IMAD.WIDE.U32 R10, R13, 0x4, R10 ;  /* 0x000000040d0a1825 */ /* 0x001fc800078e000a */
[C---:B------:R-:W-:Y:S01]  /*0770*/  @P1 IMAD R13, R21.reuse, R17, R0 ;  /* 0x00000011150d1224 */ /* 0x040fe200078e0200 */
[----:B------:R-:W-:Y:S01]  /*0780*/  @P1 IADD3 R21, PT, PT, R21, 0x2, RZ ;  /* 0x0000000215151810 */ /* 0x000fe20007ffe0ff */
[----:B------:R-:W4:Y:S01]  /*0790*/  @P1 LDG.E R11, desc[UR4][R10.64] ;  /* 0x000000040a0b1981 */ /* 0x000f22000c1e1900 */
[----:B------:R-:W0:Y:S01]  /*07a0*/  @!P0 LDC.64 R2, c[0x0][0x390] ;  /* 0x0000e400ff028b82 */ /* 0x000e220000000a00 */
[----:B-1----:R-:W-:Y:S01]  /*07b0*/  @P1 IMAD.WIDE R8, R13, 0x4, R8 ;  /* 0x000000040d081825 */ /* 0x002fe200078e0208 */
[----:B------:R-:W-:Y:S02]  /*07c0*/  @!P0 IADD3 R15, PT, PT, R20, R21, RZ ;  /* 0x00000015140f8210 */ /* 0x000fe40007ffe0ff */
[----:B--2---:R-:W-:Y:S01]  /*07d0*/  @P1 LEA R6, P2, R12, R6, 0x2 ;  /* 0x000000060c061211 */ /* 0x004fe200078410ff */
[----:B------:R-:W-:-:S03]  /*07e0*/  @!P0 IMAD R21, R21, R17, R0 ;  /* 0x0000001115158224 */ /* 0x000fc600078e0200 */
[----:B------:R-:W-:Y:S01]  /*07f0*/  @P1 LEA.HI.X R7, R12, R7, R14, 0x2, P2 ;  /* 0x000000070c071211 */ /* 0x000fe200010f140e */
[----:B------:R-:W-:Y:S01]  /*0800*/  @P1 IMAD.WIDE R12, R17, 0x4, R8 ;  /* 0x00000004110c1825 */ /* 0x000fe200078e0208 */
[----:B------:R-:W4:Y:S03]  /*0810*/  @P1 LDG.E R14, desc[UR4][R8.64] ;  /* 0x00000004080e1981 */ /* 0x000f26000c1e1900 */
[----:B---3--:R-:W-:Y:S01]  /*0820*/  @!P0 IMAD.WIDE.U32 R4, R15, 0x4, R4 ;  /* 0x000000040f048825 */ /* 0x008fe200078e0004 */
[----:B------:R-:W2:Y:S04]  /*0830*/  @P1 LDG.E R6, desc[UR4][R6.64+0x4] ;  /* 0x0000040406061981 */ /* 0x000ea8000c1e1900 */
[----:B------:R-:W2:Y:S01]  /*0840*/  @P1 LDG.E R12, desc[UR4][R12.64] ;  /* 0x000000040c0c1981 */ /* 0x000ea2000c1e1900 */
[----:B0-----:R-:W-:-:S03]  /*0850*/  @!P0 IMAD.WIDE R2, R21, 0x4, R2 ;  /* 0x0000000415028825 */ /* 0x001fc600078e0202 */
[----:B------:R-:W3:Y:S04]  /*0860*/  @!P0 LDG.E R5, desc[UR4][R4.64] ;  /* 0x0000000404058981 */ /* 0x000ee8000c1e1900 */
[----:B------:R-:W3:Y:S01]  /*0870*/  @!P0 LDG.E R2, desc[UR4][R2.64] ;  /* 0x0000000402028981 */ /* 0x000ee2000c1e1900 */
[----:B----4-:R-:W-:-:S04]  /*0880*/  @P1 FFMA R11, R11, R14, R24 ;  /* 0x0000000e0b0b1223 */ /* 0x010fc80000000018 */
[----:B--2---:R-:W-:-:S04]  /*0890*/  @P1 FFMA R24, R6, R12, R11 ;  /* 0x0000000c06181223 */ /* 0x004fc8000000000b */
[----:B---3--:R-:W-:-:S07]  /*08a0*/  @!P0 FFMA R24, R5, R2, R24 ;  /* 0x0000000205188223 */ /* 0x008fce0000000018 */
.L_x_26:
[----:B------:R-:W0:Y:S01]  /*08b0*/  LDC.64 R2, c[0x0][0x380] ;  /* 0x0000e000ff027b82 */ /* 0x000e220000000a00 */
[----:B------:R-:W-:-:S04]  /*08c0*/  IMAD R17, R16, R17, R0 ;  /* 0x0000001110117224 */ /* 0x000fc800078e0200 */
[----:B0-----:R-:W-:-:S05]  /*08d0*/  IMAD.WIDE R2, R17, 0x4, R2 ;  /* 0x0000000411027825 */ /* 0x001fca00078e0202 */
[----:B------:R-:W-:Y:S01]  /*08e0*/  STG.E desc[UR4][R2.64], R24 ;  /* 0x0000001802007986 */ /* 0x000fe2000c101904 */
[----:B------:R-:W-:Y:S05]  /*08f0*/  EXIT ;  /* 0x000000000000794d */ /* 0x000fea0003800000 */
.L_x_30:
        /* <DEDUP_REMOVED lines=16> */
.L_x_41:


//--------------------- .nv.shared.reserved.0     --------------------------
	.section	.nv.shared.reserved.0,"aw",@nobits
	.weak		__nv_reservedSMEM_offset_0_alias
	.size		__nv_reservedSMEM_offset_0_alias, 0, 64
	.other		__nv_reservedSMEM_offset_0_alias,@"STO_CUDA_RESERVED_SHARED STV_DEFAULT"
__nv_reservedSMEM_offset_0_alias:
	.zero		0
	.zero		64


//--------------------- .nv.constant0._Z11copy_kernelPfPKfi --------------------------
	.section	.nv.constant0._Z11copy_kernelPfPKfi,"a",@progbits
	.sectionflags	@""
	.align	4
.nv.constant0._Z11copy_kernelPfPKfi:
	.zero		916


//--------------------- .nv.constant0._Z18compute_dZ2_kernelPfPKfS1_i --------------------------
	.section	.nv.constant0._Z18compute_dZ2_kernelPfPKfS1_i,"a",@progbits
	.sectionflags	@""
	.align	4
.nv.constant0._Z18compute_dZ2_kernelPfPKfS1_i:
	.zero		924


//--------------------- .nv.constant0._Z17sgd_update_kernelPfPKffi --------------------------
	.section	.nv.constant0._Z17sgd_update_kernelPfPKffi,"a",@progbits
	.sectionflags	@""
	.align	4
.nv.constant0._Z17sgd_update_kernelPfPKffi:
	.zero		920


//--------------------- .nv.constant0._Z20relu_backward_kernelPfPKfS1_i --------------------------
	.section	.nv.constant0._Z20relu_backward_kernelPfPKfS1_i,"a",@progbits
	.sectionflags	@""
	.align	4
.nv.constant0._Z20relu_backward_kernelPfPKfS1_i:
	.zero		924


//--------------------- .nv.constant0._Z22sigmoid_forward_kernelPfPKfi --------------------------
	.section	.nv.constant0._Z22sigmoid_forward_kernelPfPKfi,"a",@progbits
	.sectionflags	@""
	.align	4
.nv.constant0._Z22sigmoid_forward_kernelPfPKfi:
	.zero		916


//--------------------- .nv.constant0._Z19relu_forward_kernelPfPKfi --------------------------
	.section	.nv.constant0._Z19relu_forward_kernelPfPKfi,"a",@progbits
	.sectionflags	@""
	.align	4
.nv.constant0._Z19relu_forward_kernelPfPKfi:
	.zero		916


//--------------------- .nv.constant0._Z15add_bias_kernelPfPKfii --------------------------
	.section	.nv.constant0._Z15add_bias_kernelPfPKfii,"a",@progbits
	.sectionflags	@""
	.align	4
.nv.constant0._Z15add_bias_kernelPfPKfii:
	.zero		920


//--------------------- .nv.constant0._Z14gemm_NT_kernelPfPKfS1_iii --------------------------
	.section	.nv.constant0._Z14gemm_NT_kernelPfPKfS1_iii,"a",@progbits
	.sectionflags	@""
	.align	4
.nv.constant0._Z14gemm_NT_kernelPfPKfS1_iii:
	.zero		932


//--------------------- .nv.constant0._Z14gemm_TN_kernelPfPKfS1_iii --------------------------
	.section	.nv.constant0._Z14gemm_TN_kernelPfPKfS1_iii,"a",@progbits
	.sectionflags	@""
	.align	4
.nv.constant0._Z14gemm_TN_kernelPfPKfS1_iii:
	.zero		932


//--------------------- .nv.constant0._Z14gemm_NN_kernelPfPKfS1_iii --------------------------
	.section	.nv.constant0._Z14gemm_NN_kernelPfPKfS1_iii,"a",@progbits
	.sectionflags	@""
	.align	4
.nv.constant0._Z14gemm_NN_kernelPfPKfS1_iii:
	.zero		932


//--------------------- SYMBOLS --------------------------

	.type		.nv.reservedSmem.offset0,@object
	.size		.nv.reservedSmem.offset0,0x4
